//
// Generated by NVIDIA NVVM Compiler
//
// Compiler Build ID: CL-36424714
// Cuda compilation tools, release 13.0, V13.0.88
// Based on NVVM 20.0.0
//

.version 9.0
.target sm_100
.address_size 64

	// .globl	_Z13softmax_tiledPfii
// _ZZ13softmax_tiledPfiiE6maxval has been demoted
// _ZZ13softmax_tiledPfiiE3sum has been demoted
.extern .shared .align 16 .b8 smem[];

.visible .entry _Z13softmax_tiledPfii(
	.param .u64 .ptr .align 1 _Z13softmax_tiledPfii_param_0,
	.param .u32 _Z13softmax_tiledPfii_param_1,
	.param .u32 _Z13softmax_tiledPfii_param_2
)
{
	.reg .pred 	%p<28>;
	.reg .b32 	%r<180>;
	.reg .b32 	%f<184>;
	.reg .b64 	%rd<13>;
	// demoted variable
	.shared .align 4 .f32 _ZZ13softmax_tiledPfiiE6maxval;
	// demoted variable
	.shared .align 4 .f32 _ZZ13softmax_tiledPfiiE3sum;
	ld.param.u64 	%rd4, [_Z13softmax_tiledPfii_param_0];
	ld.param.u32 	%r86, [_Z13softmax_tiledPfii_param_1];
	ld.param.u32 	%r85, [_Z13softmax_tiledPfii_param_2];
	cvta.to.global.u64 	%rd1, %rd4;
	mov.u32 	%r1, %ctaid.x;
	setp.ge.s32 	%p1, %r1, %r86;
	@%p1 bra 	$L__BB0_40;
	mov.u32 	%r179, %tid.x;
	setp.ge.s32 	%p2, %r179, %r85;
	@%p2 bra 	$L__BB0_8;
	mul.lo.s32 	%r3, %r85, %r1;
	not.b32 	%r87, %r179;
	add.s32 	%r4, %r85, %r87;
	and.b32  	%r88, %r4, 768;
	setp.eq.s32 	%p3, %r88, 768;
	mov.u32 	%r157, %r179;
	@%p3 bra 	$L__BB0_5;
	shr.u32 	%r89, %r4, 8;
	add.s32 	%r90, %r89, 1;
	and.b32  	%r91, %r90, 3;
	shl.b32 	%r92, %r179, 2;
	mov.u32 	%r93, smem;
	add.s32 	%r153, %r93, %r92;
	add.s32 	%r152, %r179, %r3;
	neg.s32 	%r151, %r91;
	shl.b32 	%r94, %r90, 8;
	and.b32  	%r95, %r94, 768;
	add.s32 	%r157, %r179, %r95;
$L__BB0_4:
	.pragma "nounroll";
	mul.wide.s32 	%rd5, %r152, 4;
	add.s64 	%rd6, %rd1, %rd5;
	ld.global.f32 	%f23, [%rd6];
	st.shared.f32 	[%r153], %f23;
	add.s32 	%r153, %r153, 1024;
	add.s32 	%r152, %r152, 256;
	add.s32 	%r151, %r151, 1;
	setp.ne.s32 	%p4, %r151, 0;
	@%p4 bra 	$L__BB0_4;
$L__BB0_5:
	setp.lt.u32 	%p5, %r4, 768;
	@%p5 bra 	$L__BB0_8;
	add.s64 	%rd2, %rd1, 2048;
	add.s32 	%r156, %r157, %r3;
	shl.b32 	%r96, %r157, 2;
	mov.u32 	%r97, smem;
	add.s32 	%r98, %r96, %r97;
	add.s32 	%r155, %r98, 2048;
$L__BB0_7:
	mul.wide.s32 	%rd7, %r156, 4;
	add.s64 	%rd8, %rd2, %rd7;
	ld.global.f32 	%f24, [%rd8+-2048];
	st.shared.f32 	[%r155+-2048], %f24;
	ld.global.f32 	%f25, [%rd8+-1024];
	st.shared.f32 	[%r155+-1024], %f25;
	ld.global.f32 	%f26, [%rd8];
	st.shared.f32 	[%r155], %f26;
	ld.global.f32 	%f27, [%rd8+1024];
	st.shared.f32 	[%r155+1024], %f27;
	add.s32 	%r157, %r157, 1024;
	add.s32 	%r156, %r156, 1024;
	add.s32 	%r155, %r155, 4096;
	setp.lt.s32 	%p6, %r157, %r85;
	@%p6 bra 	$L__BB0_7;
$L__BB0_8:
	setp.ge.s32 	%p7, %r179, %r85;
	bar.sync 	0;
	mov.b32 	%r166, -831624408;
	@%p7 bra 	$L__BB0_22;
	not.b32 	%r100, %r179;
	add.s32 	%r101, %r85, %r100;
	shr.u32 	%r102, %r101, 8;
	add.s32 	%r24, %r102, 1;
	and.b32  	%r25, %r24, 15;
	setp.lt.u32 	%p8, %r101, 3840;
	mov.f32 	%f178, 0fCE6E6B28;
	mov.u32 	%r161, %r179;
	@%p8 bra 	$L__BB0_12;
	and.b32  	%r103, %r24, 33554416;
	neg.s32 	%r159, %r103;
	shl.b32 	%r104, %r179, 2;
	mov.u32 	%r105, smem;
	add.s32 	%r106, %r104, %r105;
	add.s32 	%r158, %r106, 8192;
	mov.f32 	%f178, 0fCE6E6B28;
	mov.u32 	%r161, %r179;
$L__BB0_11:
	.pragma "nounroll";
	ld.shared.f32 	%f31, [%r158+-8192];
	max.f32 	%f32, %f178, %f31;
	ld.shared.f32 	%f33, [%r158+-7168];
	max.f32 	%f34, %f32, %f33;
	ld.shared.f32 	%f35, [%r158+-6144];
	max.f32 	%f36, %f34, %f35;
	ld.shared.f32 	%f37, [%r158+-5120];
	max.f32 	%f38, %f36, %f37;
	ld.shared.f32 	%f39, [%r158+-4096];
	max.f32 	%f40, %f38, %f39;
	ld.shared.f32 	%f41, [%r158+-3072];
	max.f32 	%f42, %f40, %f41;
	ld.shared.f32 	%f43, [%r158+-2048];
	max.f32 	%f44, %f42, %f43;
	ld.shared.f32 	%f45, [%r158+-1024];
	max.f32 	%f46, %f44, %f45;
	ld.shared.f32 	%f47, [%r158];
	max.f32 	%f48, %f46, %f47;
	ld.shared.f32 	%f49, [%r158+1024];
	max.f32 	%f50, %f48, %f49;
	ld.shared.f32 	%f51, [%r158+2048];
	max.f32 	%f52, %f50, %f51;
	ld.shared.f32 	%f53, [%r158+3072];
	max.f32 	%f54, %f52, %f53;
	ld.shared.f32 	%f55, [%r158+4096];
	max.f32 	%f56, %f54, %f55;
	ld.shared.f32 	%f57, [%r158+5120];
	max.f32 	%f58, %f56, %f57;
	ld.shared.f32 	%f59, [%r158+6144];
	max.f32 	%f60, %f58, %f59;
	ld.shared.f32 	%f61, [%r158+7168];
	max.f32 	%f178, %f60, %f61;
	add.s32 	%r161, %r161, 4096;
	add.s32 	%r159, %r159, 16;
	add.s32 	%r158, %r158, 16384;
	setp.ne.s32 	%p9, %r159, 0;
	@%p9 bra 	$L__BB0_11;
$L__BB0_12:
	setp.eq.s32 	%p10, %r25, 0;
	@%p10 bra 	$L__BB0_21;
	and.b32  	%r35, %r24, 7;
	setp.lt.u32 	%p11, %r25, 8;
	@%p11 bra 	$L__BB0_15;
	shl.b32 	%r107, %r161, 2;
	mov.u32 	%r108, smem;
	add.s32 	%r109, %r108, %r107;
	ld.shared.f32 	%f63, [%r109];
	max.f32 	%f64, %f178, %f63;
	ld.shared.f32 	%f65, [%r109+1024];
	max.f32 	%f66, %f64, %f65;
	ld.shared.f32 	%f67, [%r109+2048];
	max.f32 	%f68, %f66, %f67;
	ld.shared.f32 	%f69, [%r109+3072];
	max.f32 	%f70, %f68, %f69;
	ld.shared.f32 	%f71, [%r109+4096];
	max.f32 	%f72, %f70, %f71;
	ld.shared.f32 	%f73, [%r109+5120];
	max.f32 	%f74, %f72, %f73;
	ld.shared.f32 	%f75, [%r109+6144];
	max.f32 	%f76, %f74, %f75;
	ld.shared.f32 	%f77, [%r109+7168];
	max.f32 	%f178, %f76, %f77;
	add.s32 	%r161, %r161, 2048;
$L__BB0_15:
	setp.eq.s32 	%p12, %r35, 0;
	@%p12 bra 	$L__BB0_21;
	and.b32  	%r38, %r24, 3;
	setp.lt.u32 	%p13, %r35, 4;
	@%p13 bra 	$L__BB0_18;
	shl.b32 	%r110, %r161, 2;
	mov.u32 	%r111, smem;
	add.s32 	%r112, %r111, %r110;
	ld.shared.f32 	%f79, [%r112];
	max.f32 	%f80, %f178, %f79;
	ld.shared.f32 	%f81, [%r112+1024];
	max.f32 	%f82, %f80, %f81;
	ld.shared.f32 	%f83, [%r112+2048];
	max.f32 	%f84, %f82, %f83;
	ld.shared.f32 	%f85, [%r112+3072];
	max.f32 	%f178, %f84, %f85;
	add.s32 	%r161, %r161, 1024;
$L__BB0_18:
	setp.eq.s32 	%p14, %r38, 0;
	@%p14 bra 	$L__BB0_21;
	shl.b32 	%r113, %r161, 2;
	mov.u32 	%r114, smem;
	add.s32 	%r165, %r114, %r113;
	neg.s32 	%r164, %r38;
$L__BB0_20:
	.pragma "nounroll";
	ld.shared.f32 	%f86, [%r165];
	max.f32 	%f178, %f178, %f86;
	add.s32 	%r165, %r165, 1024;
	add.s32 	%r164, %r164, 1;
	setp.ne.s32 	%p15, %r164, 0;
	@%p15 bra 	$L__BB0_20;
$L__BB0_21:
	mov.b32 	%r166, %f178;
$L__BB0_22:
	setp.ne.s32 	%p16, %r179, 0;
	@%p16 bra 	$L__BB0_24;
	mov.b32 	%r115, -831624408;
	st.shared.u32 	[_ZZ13softmax_tiledPfiiE6maxval], %r115;
$L__BB0_24:
	setp.ge.s32 	%p17, %r179, %r85;
	bar.sync 	0;
	atom.shared.max.s32 	%r116, [_ZZ13softmax_tiledPfiiE6maxval], %r166;
	bar.sync 	0;
	ld.shared.f32 	%f88, [_ZZ13softmax_tiledPfiiE6maxval];
	cvt.rzi.s32.f32 	%r117, %f88;
	mov.b32 	%f14, %r117;
	mov.f32 	%f183, 0f00000000;
	@%p17 bra 	$L__BB0_31;
	not.b32 	%r118, %r179;
	add.s32 	%r49, %r85, %r118;
	and.b32  	%r119, %r49, 768;
	setp.eq.s32 	%p18, %r119, 768;
	mov.f32 	%f183, 0f00000000;
	mov.u32 	%r170, %r179;
	@%p18 bra 	$L__BB0_28;
	shl.b32 	%r120, %r179, 2;
	mov.u32 	%r121, smem;
	add.s32 	%r168, %r121, %r120;
	shr.u32 	%r122, %r49, 8;
	add.s32 	%r123, %r122, 1;
	and.b32  	%r124, %r123, 3;
	neg.s32 	%r167, %r124;
	mov.f32 	%f183, 0f00000000;
	mov.u32 	%r170, %r179;
$L__BB0_27:
	.pragma "nounroll";
	ld.shared.f32 	%f92, [%r168];
	sub.f32 	%f93, %f92, %f14;
	fma.rn.f32 	%f94, %f93, 0f3BBB989D, 0f3F000000;
	cvt.sat.f32.f32 	%f95, %f94;
	mov.f32 	%f96, 0f4B400001;
	mov.f32 	%f97, 0f437C0000;
	fma.rm.f32 	%f98, %f95, %f97, %f96;
	add.f32 	%f99, %f98, 0fCB40007F;
	neg.f32 	%f100, %f99;
	fma.rn.f32 	%f101, %f93, 0f3FB8AA3B, %f100;
	fma.rn.f32 	%f102, %f93, 0f32A57060, %f101;
	mov.b32 	%r125, %f98;
	shl.b32 	%r126, %r125, 23;
	mov.b32 	%f103, %r126;
	ex2.approx.ftz.f32 	%f104, %f102;
	mul.f32 	%f105, %f104, %f103;
	st.shared.f32 	[%r168], %f105;
	add.f32 	%f183, %f183, %f105;
	add.s32 	%r170, %r170, 256;
	add.s32 	%r168, %r168, 1024;
	add.s32 	%r167, %r167, 1;
	setp.ne.s32 	%p19, %r167, 0;
	@%p19 bra 	$L__BB0_27;
$L__BB0_28:
	setp.lt.u32 	%p20, %r49, 768;
	@%p20 bra 	$L__BB0_31;
	shl.b32 	%r127, %r170, 2;
	mov.u32 	%r128, smem;
	add.s32 	%r129, %r127, %r128;
	add.s32 	%r171, %r129, 2048;
$L__BB0_30:
	ld.shared.f32 	%f106, [%r171+-2048];
	sub.f32 	%f107, %f106, %f14;
	fma.rn.f32 	%f108, %f107, 0f3BBB989D, 0f3F000000;
	cvt.sat.f32.f32 	%f109, %f108;
	mov.f32 	%f110, 0f4B400001;
	mov.f32 	%f111, 0f437C0000;
	fma.rm.f32 	%f112, %f109, %f111, %f110;
	add.f32 	%f113, %f112, 0fCB40007F;
	neg.f32 	%f114, %f113;
	fma.rn.f32 	%f115, %f107, 0f3FB8AA3B, %f114;
	fma.rn.f32 	%f116, %f107, 0f32A57060, %f115;
	mov.b32 	%r130, %f112;
	shl.b32 	%r131, %r130, 23;
	mov.b32 	%f117, %r131;
	ex2.approx.ftz.f32 	%f118, %f116;
	mul.f32 	%f119, %f118, %f117;
	st.shared.f32 	[%r171+-2048], %f119;
	add.f32 	%f120, %f183, %f119;
	ld.shared.f32 	%f121, [%r171+-1024];
	sub.f32 	%f122, %f121, %f14;
	fma.rn.f32 	%f123, %f122, 0f3BBB989D, 0f3F000000;
	cvt.sat.f32.f32 	%f124, %f123;
	fma.rm.f32 	%f125, %f124, %f111, %f110;
	add.f32 	%f126, %f125, 0fCB40007F;
	neg.f32 	%f127, %f126;
	fma.rn.f32 	%f128, %f122, 0f3FB8AA3B, %f127;
	fma.rn.f32 	%f129, %f122, 0f32A57060, %f128;
	mov.b32 	%r132, %f125;
	shl.b32 	%r133, %r132, 23;
	mov.b32 	%f130, %r133;
	ex2.approx.ftz.f32 	%f131, %f129;
	mul.f32 	%f132, %f131, %f130;
	st.shared.f32 	[%r171+-1024], %f132;
	add.f32 	%f133, %f120, %f132;
	ld.shared.f32 	%f134, [%r171];
	sub.f32 	%f135, %f134, %f14;
	fma.rn.f32 	%f136, %f135, 0f3BBB989D, 0f3F000000;
	cvt.sat.f32.f32 	%f137, %f136;
	fma.rm.f32 	%f138, %f137, %f111, %f110;
	add.f32 	%f139, %f138, 0fCB40007F;
	neg.f32 	%f140, %f139;
	fma.rn.f32 	%f141, %f135, 0f3FB8AA3B, %f140;
	fma.rn.f32 	%f142, %f135, 0f32A57060, %f141;
	mov.b32 	%r134, %f138;
	shl.b32 	%r135, %r134, 23;
	mov.b32 	%f143, %r135;
	ex2.approx.ftz.f32 	%f144, %f142;
	mul.f32 	%f145, %f144, %f143;
	st.shared.f32 	[%r171], %f145;
	add.f32 	%f146, %f133, %f145;
	ld.shared.f32 	%f147, [%r171+1024];
	sub.f32 	%f148, %f147, %f14;
	fma.rn.f32 	%f149, %f148, 0f3BBB989D, 0f3F000000;
	cvt.sat.f32.f32 	%f150, %f149;
	fma.rm.f32 	%f151, %f150, %f111, %f110;
	add.f32 	%f152, %f151, 0fCB40007F;
	neg.f32 	%f153, %f152;
	fma.rn.f32 	%f154, %f148, 0f3FB8AA3B, %f153;
	fma.rn.f32 	%f155, %f148, 0f32A57060, %f154;
	mov.b32 	%r136, %f151;
	shl.b32 	%r137, %r136, 23;
	mov.b32 	%f156, %r137;
	ex2.approx.ftz.f32 	%f157, %f155;
	mul.f32 	%f158, %f157, %f156;
	st.shared.f32 	[%r171+1024], %f158;
	add.f32 	%f183, %f146, %f158;
	add.s32 	%r170, %r170, 1024;
	add.s32 	%r171, %r171, 4096;
	setp.lt.s32 	%p21, %r170, %r85;
	@%p21 bra 	$L__BB0_30;
$L__BB0_31:
	setp.ne.s32 	%p22, %r179, 0;
	@%p22 bra 	$L__BB0_33;
	mov.b32 	%r138, 0;
	st.shared.u32 	[_ZZ13softmax_tiledPfiiE3sum], %r138;
$L__BB0_33:
	setp.ge.s32 	%p23, %r179, %r85;
	bar.sync 	0;
	atom.shared.add.f32 	%f159, [_ZZ13softmax_tiledPfiiE3sum], %f183;
	bar.sync 	0;
	@%p23 bra 	$L__BB0_40;
	ld.shared.f32 	%f22, [_ZZ13softmax_tiledPfiiE3sum];
	mul.lo.s32 	%r64, %r85, %r1;
	not.b32 	%r139, %r179;
	add.s32 	%r65, %r85, %r139;
	and.b32  	%r140, %r65, 768;
	setp.eq.s32 	%p24, %r140, 768;
	@%p24 bra 	$L__BB0_37;
	shr.u32 	%r141, %r65, 8;
	add.s32 	%r142, %r141, 1;
	and.b32  	%r143, %r142, 3;
	add.s32 	%r175, %r179, %r64;
	shl.b32 	%r144, %r179, 2;
	mov.u32 	%r145, smem;
	add.s32 	%r174, %r145, %r144;
	neg.s32 	%r173, %r143;
	shl.b32 	%r146, %r142, 8;
	and.b32  	%r147, %r146, 768;
	add.s32 	%r179, %r179, %r147;
$L__BB0_36:
	.pragma "nounroll";
	mul.wide.s32 	%rd9, %r175, 4;
	add.s64 	%rd10, %rd1, %rd9;
	ld.shared.f32 	%f160, [%r174];
	div.rn.f32 	%f161, %f160, %f22;
	st.global.f32 	[%rd10], %f161;
	add.s32 	%r175, %r175, 256;
	add.s32 	%r174, %r174, 1024;
	add.s32 	%r173, %r173, 1;
	setp.ne.s32 	%p25, %r173, 0;
	@%p25 bra 	$L__BB0_36;
$L__BB0_37:
	setp.lt.u32 	%p26, %r65, 768;
	@%p26 bra 	$L__BB0_40;
	shl.b32 	%r148, %r179, 2;
	mov.u32 	%r149, smem;
	add.s32 	%r150, %r148, %r149;
	add.s32 	%r178, %r150, 2048;
	add.s64 	%rd3, %rd1, 2048;
	add.s32 	%r177, %r179, %r64;
$L__BB0_39:
	mul.wide.s32 	%rd11, %r177, 4;
	add.s64 	%rd12, %rd3, %rd11;
	ld.shared.f32 	%f162, [%r178+-2048];
	div.rn.f32 	%f163, %f162, %f22;
	st.global.f32 	[%rd12+-2048], %f163;
	ld.shared.f32 	%f164, [%r178+-1024];
	div.rn.f32 	%f165, %f164, %f22;
	st.global.f32 	[%rd12+-1024], %f165;
	ld.shared.f32 	%f166, [%r178];
	div.rn.f32 	%f167, %f166, %f22;
	st.global.f32 	[%rd12], %f167;
	ld.shared.f32 	%f168, [%r178+1024];
	div.rn.f32 	%f169, %f168, %f22;
	st.global.f32 	[%rd12+1024], %f169;
	add.s32 	%r179, %r179, 1024;
	add.s32 	%r178, %r178, 4096;
	add.s32 	%r177, %r177, 1024;
	setp.lt.s32 	%p27, %r179, %r85;
	@%p27 bra 	$L__BB0_39;
$L__BB0_40:
	ret;

}


// ===== COMPILED SASS (sm_100) =====

	.target	sm_100

	.elftype	@"ET_EXEC"


//--------------------- .note.nv.tkinfo           --------------------------
	.section	.note.nv.tkinfo,"",@"SHT_NOTE"
	.sectionflags	@"SHF_NOTE_NV_TKINFO"
	.tkinfo
        /*0018*/ 	.word	0x00000002
        /*0030*/ 	.string	""
        /*0030*/ 	.string	"ptxas"
        /*0030*/ 	.string	"Cuda compilation tools, release 13.0, V13.0.88"
        /*0030*/ 	.string	"Build cuda_13.0.r13.0/compiler.36424714_0"
        /*0030*/ 	.string	"-arch sm_100 -m 64 "



//--------------------- .note.nv.cuinfo           --------------------------
	.section	.note.nv.cuinfo,"",@"SHT_NOTE"
	.sectionflags	@"SHF_NOTE_NV_CUINFO"
        /*0018*/ 	.short	0x0002
        /*001a*/ 	.short	0x0064
        /*001c*/ 	.short	0x0082
	.zero		2


//--------------------- .nv.info                  --------------------------
	.section	.nv.info,"",@"SHT_CUDA_INFO"
	.align	4


	//----- nvinfo : EIATTR_REGCOUNT
	.align		4
        /*0000*/ 	.byte	0x04, 0x2f
        /*0002*/ 	.short	(.L_1 - .L_0)
	.align		4
.L_0:
        /*0004*/ 	.word	index@(_Z13softmax_tiledPfii)
        /*0008*/ 	.word	0x00000020


	//----- nvinfo : EIATTR_FRAME_SIZE
	.align		4
.L_1:
        /*000c*/ 	.byte	0x04, 0x11
        /*000e*/ 	.short	(.L_3 - .L_2)
	.align		4
.L_2:
        /*0010*/ 	.word	index@($__internal_0_$__cuda_sm3x_div_rn_noftz_f32_slowpath)
        /*0014*/ 	.word	0x00000000


	//----- nvinfo : EIATTR_FRAME_SIZE
	.align		4
.L_3:
        /*0018*/ 	.byte	0x04, 0x11
        /*001a*/ 	.short	(.L_5 - .L_4)
	.align		4
.L_4:
        /*001c*/ 	.word	index@(_Z13softmax_tiledPfii)
        /*0020*/ 	.word	0x00000000


	//----- nvinfo : EIATTR_MIN_STACK_SIZE
	.align		4
.L_5:
        /*0024*/ 	.byte	0x04, 0x12
        /*0026*/ 	.short	(.L_7 - .L_6)
	.align		4
.L_6:
        /*0028*/ 	.word	index@(_Z13softmax_tiledPfii)
        /*002c*/ 	.word	0x00000000
.L_7:


//--------------------- .nv.compat                --------------------------
	.section	.nv.compat,"",@"SHT_CUDA_COMPAT_INFO"
	.align	4
        /*0000*/ 	.byte	0x02, 0x09, 0x00, 0x00, 0x02, 0x02, 0x01, 0x00, 0x02, 0x05, 0x05, 0x00, 0x03, 0x07, 0x01, 0x01
        /*0010*/ 	.byte	0x02, 0x03, 0x00, 0x00, 0x02, 0x06, 0x01, 0x00, 0x04, 0x0b, 0x08, 0x00, 0x01, 0x00, 0x00, 0x00
        /*0020*/ 	.byte	0x00, 0x00, 0x00, 0x00


//--------------------- .nv.info._Z13softmax_tiledPfii --------------------------
	.section	.nv.info._Z13softmax_tiledPfii,"",@"SHT_CUDA_INFO"
	.sectionflags	@""
	.align	4


	//----- nvinfo : EIATTR_CUDA_API_VERSION
	.align		4
        /*0000*/ 	.byte	0x04, 0x37
        /*0002*/ 	.short	(.L_9 - .L_8)
.L_8:
        /*0004*/ 	.word	0x00000082


	//----- nvinfo : EIATTR_KPARAM_INFO
	.align		4
.L_9:
        /*0008*/ 	.byte	0x04, 0x17
        /*000a*/ 	.short	(.L_11 - .L_10)
.L_10:
        /*000c*/ 	.word	0x00000000
        /*0010*/ 	.short	0x0002
        /*0012*/ 	.short	0x000c
        /*0014*/ 	.byte	0x00, 0xf0, 0x11, 0x00


	//----- nvinfo : EIATTR_KPARAM_INFO
	.align		4
.L_11:
        /*0018*/ 	.byte	0x04, 0x17
        /*001a*/ 	.short	(.L_13 - .L_12)
.L_12:
        /*001c*/ 	.word	0x00000000
        /*0020*/ 	.short	0x0001
        /*0022*/ 	.short	0x0008
        /*0024*/ 	.byte	0x00, 0xf0, 0x11, 0x00


	//----- nvinfo : EIATTR_KPARAM_INFO
	.align		4
.L_13:
        /*0028*/ 	.byte	0x04, 0x17
        /*002a*/ 	.short	(.L_15 - .L_14)
.L_14:
        /*002c*/ 	.word	0x00000000
        /*0030*/ 	.short	0x0000
        /*0032*/ 	.short	0x0000
        /*0034*/ 	.byte	0x00, 0xf5, 0x21, 0x00


	//----- nvinfo : EIATTR_SPARSE_MMA_MASK
	.align		4
.L_15:
        /*0038*/ 	.byte	0x03, 0x50
        /*003a*/ 	.short	0x0000


	//----- nvinfo : EIATTR_MAXREG_COUNT
	.align		4
        /*003c*/ 	.byte	0x03, 0x1b
        /*003e*/ 	.short	0x00ff


	//----- nvinfo : EIATTR_NUM_BARRIERS
	.align		4
        /*0040*/ 	.byte	0x02, 0x4c
        /*0042*/ 	.byte	0x01
	.zero		1


	//----- nvinfo : EIATTR_MERCURY_ISA_VERSION
	.align		4
        /*0044*/ 	.byte	0x03, 0x5f
        /*0046*/ 	.short	0x0101


	//----- nvinfo : EIATTR_INT_WARP_WIDE_INSTR_OFFSETS
	.align		4
        /*0048*/ 	.byte	0x04, 0x31
        /*004a*/ 	.short	(.L_17 - .L_16)


	//   ....[0]....
.L_16:
        /*004c*/ 	.word	0x00001090


	//   ....[1]....
        /*0050*/ 	.word	0x000010a0


	//----- nvinfo : EIATTR_VRC_CTA_INIT_COUNT
	.align		4
.L_17:
        /*0054*/ 	.byte	0x02, 0x4a
	.zero		1
	.zero		1


	//----- nvinfo : EIATTR_EXIT_INSTR_OFFSETS
	.align		4
        /*0058*/ 	.byte	0x04, 0x1c
        /*005a*/ 	.short	(.L_19 - .L_18)


	//   ....[0]....
.L_18:
        /*005c*/ 	.word	0x00000040


	//   ....[1]....
        /*0060*/ 	.word	0x00001890


	//   ....[2]....
        /*0064*/ 	.word	0x00001b30


	//   ....[3]....
        /*0068*/ 	.word	0x000020a0


	//----- nvinfo : EIATTR_CRS_STACK_SIZE
	.align		4
.L_19:
        /*006c*/ 	.byte	0x04, 0x1e
        /*006e*/ 	.short	(.L_21 - .L_20)
.L_20:
        /*0070*/ 	.word	0x00000000


	//----- nvinfo : EIATTR_CBANK_PARAM_SIZE
	.align		4
.L_21:
        /*0074*/ 	.byte	0x03, 0x19
        /*0076*/ 	.short	0x0010


	//----- nvinfo : EIATTR_PARAM_CBANK
	.align		4
        /*0078*/ 	.byte	0x04, 0x0a
        /*007a*/ 	.short	(.L_23 - .L_22)
	.align		4
.L_22:
        /*007c*/ 	.word	index@(.nv.constant0._Z13softmax_tiledPfii)
        /*0080*/ 	.short	0x0380
        /*0082*/ 	.short	0x0010


	//----- nvinfo : EIATTR_SW_WAR
	.align		4
.L_23:
        /*0084*/ 	.byte	0x04, 0x36
        /*0086*/ 	.short	(.L_25 - .L_24)
.L_24:
        /*0088*/ 	.word	0x00000008
.L_25:


//--------------------- .nv.callgraph             --------------------------
	.section	.nv.callgraph,"",@"SHT_CUDA_CALLGRAPH"
	.align	4
	.sectionentsize	8
	.align		4
        /*0000*/ 	.word	0x00000000
	.align		4
        /*0004*/ 	.word	0xffffffff
	.align		4
        /*0008*/ 	.word	0x00000000
	.align		4
        /*000c*/ 	.word	0xfffffffe
	.align		4
        /*0010*/ 	.word	0x00000000
	.align		4
        /*0014*/ 	.word	0xfffffffd
	.align		4
        /*0018*/ 	.word	0x00000000
	.align		4
        /*001c*/ 	.word	0xfffffffc


//--------------------- .text._Z13softmax_tiledPfii --------------------------
	.section	.text._Z13softmax_tiledPfii,"ax",@progbits
	.align	128
        .global         _Z13softmax_tiledPfii
        .type           _Z13softmax_tiledPfii,@function
        .size           _Z13softmax_tiledPfii,(.L_x_55 - _Z13softmax_tiledPfii)
        .other          _Z13softmax_tiledPfii,@"STO_CUDA_ENTRY STV_DEFAULT"
_Z13softmax_tiledPfii:
.text._Z13softmax_tiledPfii:
[----:B------:R-:W-:Y:S08]  /*0000*/  LDC R1, c[0x0][0x37c] ;  /* 0x0000df00ff017b82 */ /* 0x000ff00000000800 */
[----:B------:R-:W0:Y:S08]  /*0010*/  S2UR UR10, SR_CTAID.X ;  /* 0x00000000000a79c3 */ /* 0x000e300000002500 */
[----:B------:R-:W0:Y:S02]  /*0020*/  LDC R0, c[0x0][0x388] ;  /* 0x0000e200ff007b82 */ /* 0x000e240000000800 */
[----:B0-----:R-:W-:-:S13]  /*0030*/  ISETP.LE.AND P0, PT, R0, UR10, PT ;  /* 0x0000000a00007c0c */ /* 0x001fda000bf03270 */
[----:B------:R-:W-:Y:S05]  /*0040*/  @P0 EXIT ;  /* 0x000000000000094d */ /* 0x000fea0003800000 */
[----:B------:R-:W0:Y:S01]  /*0050*/  S2R R2, SR_TID.X ;  /* 0x0000000000027919 */ /* 0x000e220000002100 */
[----:B------:R-:W0:Y:S01]  /*0060*/  LDC R3, c[0x0][0x38c] ;  /* 0x0000e300ff037b82 */ /* 0x000e220000000800 */
[----:B------:R-:W1:Y:S01]  /*0070*/  LDCU.64 UR8, c[0x0][0x358] ;  /* 0x00006b00ff0877ac */ /* 0x000e620008000a00 */
[----:B------:R-:W-:Y:S01]  /*0080*/  BSSY.RECONVERGENT B0, `(.L_x_0) ;  /* 0x0000089000007945 */ /* 0x000fe20003800200 */
[----:B0-----:R-:W-:-:S13]  /*0090*/  ISETP.GE.AND P0, PT, R2, R3, PT ;  /* 0x000000030200720c */ /* 0x001fda0003f06270 */
[----:B-1----:R-:W-:Y:S05]  /*00a0*/  @P0 BRA `(.L_x_1) ;  /* 0x0000000800180947 */ /* 0x002fea0003800000 */
[----:B------:R-:W-:Y:S01]  /*00b0*/  LOP3.LUT R0, RZ, R2, RZ, 0x33, !PT ;  /* 0x00000002ff007212 */ /* 0x000fe200078e33ff */
[----:B------:R-:W-:Y:S04]  /*00c0*/  BSSY.RECONVERGENT B1, `(.L_x_2) ;  /* 0x000001c000017945 */ /* 0x000fe80003800200 */
[----:B------:R-:W-:-:S05]  /*00d0*/  IMAD.IADD R4, R0, 0x1, R3 ;  /* 0x0000000100047824 */ /* 0x000fca00078e0203 */
[C---:B------:R-:W-:Y:S02]  /*00e0*/  LOP3.LUT R0, R4.reuse, 0x300, RZ, 0xc0, !PT ;  /* 0x0000030004007812 */ /* 0x040fe400078ec0ff */
[----:B------:R-:W-:Y:S02]  /*00f0*/  ISETP.GE.U32.AND P1, PT, R4, 0x300, PT ;  /* 0x000003000400780c */ /* 0x000fe40003f26070 */
[----:B------:R-:W-:Y:S01]  /*0100*/  ISETP.NE.AND P0, PT, R0, 0x300, PT ;  /* 0x000003000000780c */ /* 0x000fe20003f05270 */
[----:B------:R-:W-:-:S12]  /*0110*/  IMAD.MOV.U32 R0, RZ, RZ, R2 ;  /* 0x000000ffff007224 */ /* 0x000fd800078e0002 */
[----:B------:R-:W-:Y:S05]  /*0120*/  @!P0 BRA `(.L_x_3) ;  /* 0x0000000000548947 */ /* 0x000fea0003800000 */
[----:B------:R-:W0:Y:S01]  /*0130*/  S2UR UR5, SR_CgaCtaId ;  /* 0x00000000000579c3 */ /* 0x000e220000008800 */
[----:B------:R-:W-:Y:S01]  /*0140*/  LEA.HI R0, R4, 0x1, RZ, 0x18 ;  /* 0x0000000104007811 */ /* 0x000fe200078fc0ff */
[----:B------:R-:W-:Y:S01]  /*0150*/  UMOV UR4, 0x400 ;  /* 0x0000040000047882 */ /* 0x000fe20000000000 */
[----:B------:R-:W-:Y:S01]  /*0160*/  IMAD R9, R3, UR10, R2 ;  /* 0x0000000a03097c24 */ /* 0x000fe2000f8e0202 */
[----:B------:R-:W-:Y:S02]  /*0170*/  UIADD3 UR4, UPT, UPT, UR4, 0x10, URZ ;  /* 0x0000001004047890 */ /* 0x000fe4000fffe0ff */
[C---:B------:R-:W-:Y:S01]  /*0180*/  IMAD.SHL.U32 R4, R0.reuse, 0x100, RZ ;  /* 0x0000010000047824 */ /* 0x040fe200078e00ff */
[----:B------:R-:W-:Y:S01]  /*0190*/  LOP3.LUT R0, R0, 0x3, RZ, 0xc0, !PT ;  /* 0x0000000300007812 */ /* 0x000fe200078ec0ff */
[----:B------:R-:W1:Y:S03]  /*01a0*/  LDC.64 R6, c[0x0][0x380] ;  /* 0x0000e000ff067b82 */ /* 0x000e660000000a00 */
[----:B------:R-:W-:-:S02]  /*01b0*/  LOP3.LUT R5, R4, 0x300, RZ, 0xc0, !PT ;  /* 0x0000030004057812 */ /* 0x000fc400078ec0ff */
[----:B------:R-:W-:-:S03]  /*01c0*/  IADD3 R10, PT, PT, -R0, RZ, RZ ;  /* 0x000000ff000a7210 */ /* 0x000fc60007ffe1ff */
[----:B------:R-:W-:Y:S01]  /*01d0*/  IMAD.IADD R0, R2, 0x1, R5 ;  /* 0x0000000102007824 */ /* 0x000fe200078e0205 */
[----:B0-----:R-:W-:-:S06]  /*01e0*/  ULEA UR4, UR5, UR4, 0x18 ;  /* 0x0000000405047291 */ /* 0x001fcc000f8ec0ff */
[----:B------:R-:W-:-:S07]  /*01f0*/  LEA R8, R2, UR4, 0x2 ;  /* 0x0000000402087c11 */ /* 0x000fce000f8e10ff */
.L_x_4:
[----:B-1----:R-:W-:-:S06]  /*0200*/  IMAD.WIDE R4, R9, 0x4, R6 ;  /* 0x0000000409047825 */ /* 0x002fcc00078e0206 */
[----:B------:R-:W2:Y:S01]  /*0210*/  LDG.E R5, desc[UR8][R4.64] ;  /* 0x0000000804057981 */ /* 0x000ea2000c1e1900 */
[----:B------:R-:W-:Y:S01]  /*0220*/  VIADD R10, R10, 0x1 ;  /* 0x000000010a0a7836 */ /* 0x000fe20000000000 */
[----:B------:R-:W-:-:S04]  /*0230*/  IADD3 R9, PT, PT, R9, 0x100, RZ ;  /* 0x0000010009097810 */ /* 0x000fc80007ffe0ff */
[----:B------:R-:W-:Y:S01]  /*0240*/  ISETP.NE.AND P0, PT, R10, RZ, PT ;  /* 0x000000ff0a00720c */ /* 0x000fe20003f05270 */
[----:B--2---:R0:W-:Y:S02]  /*0250*/  STS [R8], R5 ;  /* 0x0000000508007388 */ /* 0x0041e40000000800 */
[----:B0-----:R-:W-:-:S10]  /*0260*/  VIADD R8, R8, 0x400 ;  /* 0x0000040008087836 */ /* 0x001fd40000000000 */
[----:B------:R-:W-:Y:S05]  /*0270*/  @P0 BRA `(.L_x_4) ;  /* 0xfffffffc00e00947 */ /* 0x000fea000383ffff */
.L_x_3:
[----:B------:R-:W-:Y:S05]  /*0280*/  BSYNC.RECONVERGENT B1 ;  /* 0x0000000000017941 */ /* 0x000fea0003800200 */
.L_x_2:
[----:B------:R-:W-:Y:S05]  /*0290*/  @!P1 BRA `(.L_x_1) ;  /* 0x00000004009c9947 */ /* 0x000fea0003800000 */
[----:B------:R-:W0:Y:S01]  /*02a0*/  S2UR UR7, SR_CgaCtaId ;  /* 0x00000000000779c3 */ /* 0x000e220000008800 */
[----:B------:R-:W1:Y:S01]  /*02b0*/  LDCU.64 UR4, c[0x0][0x380] ;  /* 0x00007000ff0477ac */ /* 0x000e620008000a00 */
[C-C-:B------:R-:W-:Y:S01]  /*02c0*/  IMAD.IADD R4, R3.reuse, 0x1, -R0.reuse ;  /* 0x0000000103047824 */ /* 0x140fe200078e0a00 */
[----:B------:R-:W-:Y:S01]  /*02d0*/  BSSY.RECONVERGENT B1, `(.L_x_5) ;  /* 0x000003c000017945 */ /* 0x000fe20003800200 */
[----:B------:R-:W-:Y:S01]  /*02e0*/  PLOP3.LUT P0, PT, PT, PT, PT, 0x80, 0x8 ;  /* 0x000000000008781c */ /* 0x000fe20003f0f070 */
[----:B------:R-:W-:Y:S01]  /*02f0*/  UMOV UR6, 0x400 ;  /* 0x0000040000067882 */ /* 0x000fe20000000000 */
[----:B------:R-:W-:Y:S01]  /*0300*/  IMAD R13, R3, UR10, R0 ;  /* 0x0000000a030d7c24 */ /* 0x000fe2000f8e0200 */
[----:B------:R-:W-:Y:S01]  /*0310*/  UIADD3 UR6, UPT, UPT, UR6, 0x10, URZ ;  /* 0x0000001006067890 */ /* 0x000fe2000fffe0ff */
[----:B------:R-:W-:Y:S01]  /*0320*/  ISETP.GT.AND P1, PT, R4, 0xc00, PT ;  /* 0x00000c000400780c */ /* 0x000fe20003f24270 */
[----:B-1----:R-:W-:-:S04]  /*0330*/  UIADD3 UR4, UP0, UPT, UR4, 0x800, URZ ;  /* 0x0000080004047890 */ /* 0x002fc8000ff1e0ff */
[----:B------:R-:W-:Y:S02]  /*0340*/  UIADD3.X UR5, UPT, UPT, URZ, UR5, URZ, UP0, !UPT ;  /* 0x00000005ff057290 */ /* 0x000fe400087fe4ff */
[----:B0-----:R-:W-:Y:S01]  /*0350*/  ULEA UR6, UR7, UR6, 0x18 ;  /* 0x0000000607067291 */ /* 0x001fe2000f8ec0ff */
[----:B------:R-:W-:-:S03]  /*0360*/  MOV R4, UR4 ;  /* 0x0000000400047c02 */ /* 0x000fc60008000f00 */
[----:B------:R-:W-:Y:S02]  /*0370*/  IMAD.U32 R5, RZ, RZ, UR5 ;  /* 0x00000005ff057e24 */ /* 0x000fe4000f8e00ff */
[----:B------:R-:W-:-:S05]  /*0380*/  LEA R12, R0, UR6, 0x2 ;  /* 0x00000006000c7c11 */ /* 0x000fca000f8e10ff */
[----:B------:R-:W-:Y:S01]  /*0390*/  VIADD R12, R12, 0x800 ;  /* 0x000008000c0c7836 */ /* 0x000fe20000000000 */
[----:B------:R-:W-:Y:S06]  /*03a0*/  @!P1 BRA `(.L_x_6) ;  /* 0x0000000000b89947 */ /* 0x000fec0003800000 */
[----:B------:R-:W-:Y:S02]  /*03b0*/  PLOP3.LUT P0, PT, PT, PT, PT, 0x8, 0x80 ;  /* 0x000000000080781c */ /* 0x000fe40003f0e170 */
[----:B------:R-:W-:-:S11]  /*03c0*/  IADD3 R15, PT, PT, R3, -0xc00, RZ ;  /* 0xfffff400030f7810 */ /* 0x000fd60007ffe0ff */
.L_x_7:
[C---:B------:R-:W-:Y:S01]  /*03d0*/  IMAD.WIDE R10, R13.reuse, 0x4, R4 ;  /* 0x000000040d0a7825 */ /* 0x040fe200078e0204 */
[----:B------:R-:W-:-:S03]  /*03e0*/  IADD3 R16, PT, PT, R13, 0xc00, RZ ;  /* 0x00000c000d107810 */ /* 0x000fc60007ffe0ff */
[C---:B------:R-:W-:Y:S01]  /*03f0*/  VIADD R9, R13.reuse, 0x400 ;  /* 0x000004000d097836 */ /* 0x040fe20000000000 */
[----:B------:R-:W2:Y:S01]  /*0400*/  LDG.E R17, desc[UR8][R10.64+-0x800] ;  /* 0xfff800080a117981 */ /* 0x000ea2000c1e1900 */
[----:B------:R-:W-:Y:S02]  /*0410*/  VIADD R7, R13, 0x800 ;  /* 0x000008000d077836 */ /* 0x000fe40000000000 */
[--C-:B------:R-:W-:Y:S01]  /*0420*/  IMAD.WIDE R8, R9, 0x4, R4.reuse ;  /* 0x0000000409087825 */ /* 0x100fe200078e0204 */
[----:B------:R-:W3:Y:S03]  /*0430*/  LDG.E R19, desc[UR8][R10.64+-0x400] ;  /* 0xfffc00080a137981 */ /* 0x000ee6000c1e1900 */
[--C-:B------:R-:W-:Y:S01]  /*0440*/  IMAD.WIDE R6, R7, 0x4, R4.reuse ;  /* 0x0000000407067825 */ /* 0x100fe200078e0204 */
[----:B------:R-:W4:Y:S04]  /*0450*/  LDG.E R21, desc[UR8][R10.64] ;  /* 0x000000080a157981 */ /* 0x000f28000c1e1900 */
[----:B------:R0:W5:Y:S04]  /*0460*/  LDG.E R23, desc[UR8][R10.64+0x400] ;  /* 0x000400080a177981 */ /* 0x000168000c1e1900 */
[----:B------:R-:W5:Y:S04]  /*0470*/  LDG.E R29, desc[UR8][R8.64+-0x800] ;  /* 0xfff80008081d7981 */ /* 0x000f68000c1e1900 */
[----:B------:R-:W5:Y:S01]  /*0480*/  LDG.E R27, desc[UR8][R8.64+-0x400] ;  /* 0xfffc0008081b7981 */ /* 0x000f62000c1e1900 */
[----:B0-----:R-:W-:-:S03]  /*0490*/  IMAD.WIDE R10, R16, 0x4, R4 ;  /* 0x00000004100a7825 */ /* 0x001fc600078e0204 */
[----:B------:R-:W5:Y:S04]  /*04a0*/  LDG.E R25, desc[UR8][R8.64] ;  /* 0x0000000808197981 */ /* 0x000f68000c1e1900 */
        /* <DEDUP_REMOVED lines=8> */
[----:B------:R-:W5:Y:S01]  /*0530*/  LDG.E R9, desc[UR8][R10.64+0x400] ;  /* 0x000400080a097981 */ /* 0x000f62000c1e1900 */
[----:B------:R-:W-:-:S05]  /*0540*/  VIADD R0, R0, 0x1000 ;  /* 0x0000100000007836 */ /* 0x000fca0000000000 */
[----:B------:R-:W-:Y:S01]  /*0550*/  ISETP.GE.AND P1, PT, R0, R15, PT ;  /* 0x0000000f0000720c */ /* 0x000fe20003f26270 */
[----:B------:R-:W-:Y:S01]  /*0560*/  VIADD R13, R13, 0x1000 ;  /* 0x000010000d0d7836 */ /* 0x000fe20000000000 */
[----:B--2---:R-:W-:Y:S04]  /*0570*/  STS [R12+-0x800], R17 ;  /* 0xfff800110c007388 */ /* 0x004fe80000000800 */
[----:B---3--:R-:W-:Y:S04]  /*0580*/  STS [R12+-0x400], R19 ;  /* 0xfffc00130c007388 */ /* 0x008fe80000000800 */
[----:B----4-:R-:W-:Y:S04]  /*0590*/  STS [R12], R21 ;  /* 0x000000150c007388 */ /* 0x010fe80000000800 */
[----:B-----5:R-:W-:Y:S04]  /*05a0*/  STS [R12+0x400], R23 ;  /* 0x000400170c007388 */ /* 0x020fe80000000800 */
[----:B------:R-:W-:Y:S04]  /*05b0*/  STS [R12+0x800], R29 ;  /* 0x0008001d0c007388 */ /* 0x000fe80000000800 */
        /* <DEDUP_REMOVED lines=10> */
[----:B------:R0:W-:Y:S02]  /*0660*/  STS [R12+0x3400], R9 ;  /* 0x003400090c007388 */ /* 0x0001e40000000800 */
[----:B0-----:R-:W-:Y:S01]  /*0670*/  IADD3 R12, PT, PT, R12, 0x4000, RZ ;  /* 0x000040000c0c7810 */ /* 0x001fe20007ffe0ff */
[----:B------:R-:W-:Y:S06]  /*0680*/  @!P1 BRA `(.L_x_7) ;  /* 0xfffffffc00509947 */ /* 0x000fec000383ffff */
.L_x_6:
[----:B------:R-:W-:Y:S05]  /*0690*/  BSYNC.RECONVERGENT B1 ;  /* 0x0000000000017941 */ /* 0x000fea0003800200 */
.L_x_5:
[----:B------:R-:W-:Y:S01]  /*06a0*/  IMAD.IADD R6, R3, 0x1, -R0 ;  /* 0x0000000103067824 */ /* 0x000fe200078e0a00 */
[----:B------:R-:W-:Y:S04]  /*06b0*/  BSSY.RECONVERGENT B1, `(.L_x_8) ;  /* 0x000001a000017945 */ /* 0x000fe80003800200 */
[----:B------:R-:W-:-:S13]  /*06c0*/  ISETP.GT.AND P1, PT, R6, 0x400, PT ;  /* 0x000004000600780c */ /* 0x000fda0003f24270 */
[----:B------:R-:W-:Y:S05]  /*06d0*/  @!P1 BRA `(.L_x_9) ;  /* 0x00000000005c9947 */ /* 0x000fea0003800000 */
[C---:B------:R-:W-:Y:S02]  /*06e0*/  VIADD R7, R13.reuse, 0x400 ;  /* 0x000004000d077836 */ /* 0x040fe40000000000 */
[----:B------:R-:W-:-:S04]  /*06f0*/  IMAD.WIDE R8, R13, 0x4, R4 ;  /* 0x000000040d087825 */ /* 0x000fc800078e0204 */
[----:B------:R-:W-:Y:S01]  /*0700*/  IMAD.WIDE R6, R7, 0x4, R4 ;  /* 0x0000000407067825 */ /* 0x000fe200078e0204 */
[----:B------:R-:W2:Y:S04]  /*0710*/  LDG.E R11, desc[UR8][R8.64+-0x800] ;  /* 0xfff80008080b7981 */ /* 0x000ea8000c1e1900 */
[----:B------:R-:W3:Y:S04]  /*0720*/  LDG.E R15, desc[UR8][R8.64+-0x400] ;  /* 0xfffc0008080f7981 */ /* 0x000ee8000c1e1900 */
[----:B------:R-:W4:Y:S04]  /*0730*/  LDG.E R17, desc[UR8][R8.64] ;  /* 0x0000000808117981 */ /* 0x000f28000c1e1900 */
[----:B------:R-:W5:Y:S04]  /*0740*/  LDG.E R19, desc[UR8][R8.64+0x400] ;  /* 0x0004000808137981 */ /* 0x000f68000c1e1900 */
[----:B------:R-:W5:Y:S04]  /*0750*/  LDG.E R21, desc[UR8][R6.64+-0x800] ;  /* 0xfff8000806157981 */ /* 0x000f68000c1e1900 */
[----:B------:R-:W5:Y:S04]  /*0760*/  LDG.E R23, desc[UR8][R6.64+-0x400] ;  /* 0xfffc000806177981 */ /* 0x000f68000c1e1900 */
[----:B------:R-:W5:Y:S04]  /*0770*/  LDG.E R25, desc[UR8][R6.64] ;  /* 0x0000000806197981 */ /* 0x000f68000c1e1900 */
[----:B------:R-:W5:Y:S01]  /*0780*/  LDG.E R27, desc[UR8][R6.64+0x400] ;  /* 0x00040008061b7981 */ /* 0x000f62000c1e1900 */
[----:B------:R-:W-:Y:S01]  /*0790*/  PLOP3.LUT P0, PT, PT, PT, PT, 0x8, 0x80 ;  /* 0x000000000080781c */ /* 0x000fe20003f0e170 */
[----:B------:R-:W-:Y:S01]  /*07a0*/  VIADD R13, R13, 0x800 ;  /* 0x000008000d0d7836 */ /* 0x000fe20000000000 */
[----:B------:R-:W-:Y:S01]  /*07b0*/  IADD3 R0, PT, PT, R0, 0x800, RZ ;  /* 0x0000080000007810 */ /* 0x000fe20007ffe0ff */
[----:B--2---:R-:W-:Y:S04]  /*07c0*/  STS [R12+-0x800], R11 ;  /* 0xfff8000b0c007388 */ /* 0x004fe80000000800 */
[----:B---3--:R-:W-:Y:S04]  /*07d0*/  STS [R12+-0x400], R15 ;  /* 0xfffc000f0c007388 */ /* 0x008fe80000000800 */
[----:B----4-:R-:W-:Y:S04]  /*07e0*/  STS [R12], R17 ;  /* 0x000000110c007388 */ /* 0x010fe80000000800 */
[----:B-----5:R-:W-:Y:S04]  /*07f0*/  STS [R12+0x400], R19 ;  /* 0x000400130c007388 */ /* 0x020fe80000000800 */
[----:B------:R-:W-:Y:S04]  /*0800*/  STS [R12+0x800], R21 ;  /* 0x000800150c007388 */ /* 0x000fe80000000800 */
[----:B------:R-:W-:Y:S04]  /*0810*/  STS [R12+0xc00], R23 ;  /* 0x000c00170c007388 */ /* 0x000fe80000000800 */
[----:B------:R-:W-:Y:S04]  /*0820*/  STS [R12+0x1000], R25 ;  /* 0x001000190c007388 */ /* 0x000fe80000000800 */
[----:B------:R0:W-:Y:S02]  /*0830*/  STS [R12+0x1400], R27 ;  /* 0x0014001b0c007388 */ /* 0x0001e40000000800 */
[----:B0-----:R-:W-:-:S07]  /*0840*/  VIADD R12, R12, 0x2000 ;  /* 0x000020000c0c7836 */ /* 0x001fce0000000000 */
.L_x_9:
[----:B------:R-:W-:Y:S05]  /*0850*/  BSYNC.RECONVERGENT B1 ;  /* 0x0000000000017941 */ /* 0x000fea0003800200 */
.L_x_8:
[----:B------:R-:W-:-:S13]  /*0860*/  ISETP.LT.OR P0, PT, R0, R3, P0 ;  /* 0x000000030000720c */ /* 0x000fda0000701670 */
[----:B------:R-:W-:Y:S05]  /*0870*/  @!P0 BRA `(.L_x_1) ;  /* 0x0000000000248947 */ /* 0x000fea0003800000 */
[----:B------:R-:W-:-:S05]  /*0880*/  IMAD.WIDE R4, R13, 0x4, R4 ;  /* 0x000000040d047825 */ /* 0x000fca00078e0204 */
[----:B------:R-:W2:Y:S04]  /*0890*/  LDG.E R7, desc[UR8][R4.64+-0x800] ;  /* 0xfff8000804077981 */ /* 0x000ea8000c1e1900 */
[----:B------:R-:W3:Y:S04]  /*08a0*/  LDG.E R9, desc[UR8][R4.64+-0x400] ;  /* 0xfffc000804097981 */ /* 0x000ee8000c1e1900 */
[----:B------:R-:W4:Y:S04]  /*08b0*/  LDG.E R11, desc[UR8][R4.64] ;  /* 0x00000008040b7981 */ /* 0x000f28000c1e1900 */
[----:B------:R-:W5:Y:S04]  /*08c0*/  LDG.E R13, desc[UR8][R4.64+0x400] ;  /* 0x00040008040d7981 */ /* 0x000f68000c1e1900 */
[----:B--2---:R0:W-:Y:S04]  /*08d0*/  STS [R12+-0x800], R7 ;  /* 0xfff800070c007388 */ /* 0x0041e80000000800 */
[----:B---3--:R0:W-:Y:S04]  /*08e0*/  STS [R12+-0x400], R9 ;  /* 0xfffc00090c007388 */ /* 0x0081e80000000800 */
[----:B----4-:R0:W-:Y:S04]  /*08f0*/  STS [R12], R11 ;  /* 0x0000000b0c007388 */ /* 0x0101e80000000800 */
[----:B-----5:R0:W-:Y:S02]  /*0900*/  STS [R12+0x400], R13 ;  /* 0x0004000d0c007388 */ /* 0x0201e40000000800 */
.L_x_1:
[----:B------:R-:W-:Y:S05]  /*0910*/  BSYNC.RECONVERGENT B0 ;  /* 0x0000000000007941 */ /* 0x000fea0003800200 */
.L_x_0:
[----:B------:R-:W-:Y:S01]  /*0920*/  BAR.SYNC.DEFER_BLOCKING 0x0 ;  /* 0x0000000000007b1d */ /* 0x000fe20000010000 */
[----:B------:R-:W-:Y:S01]  /*0930*/  ISETP.GE.AND P0, PT, R2, R3, PT ;  /* 0x000000030200720c */ /* 0x000fe20003f06270 */
[----:B------:R-:W-:-:S04]  /*0940*/  HFMA2 R10, -RZ, RZ, -25.71875, 3664 ;  /* 0xce6e6b28ff0a7431 */ /* 0x000fc800000001ff */
[----:B------:R-:W-:Y:S08]  /*0950*/  BSSY.RECONVERGENT B0, `(.L_x_10) ;  /* 0x000006f000007945 */ /* 0x000ff00003800200 */
[----:B------:R-:W-:Y:S05]  /*0960*/  @P0 BRA `(.L_x_11) ;  /* 0x0000000400b40947 */ /* 0x000fea0003800000 */
[----:B------:R-:W-:Y:S01]  /*0970*/  LOP3.LUT R0, RZ, R2, RZ, 0x33, !PT ;  /* 0x00000002ff007212 */ /* 0x000fe200078e33ff */
[----:B------:R-:W-:Y:S01]  /*0980*/  BSSY.RECONVERGENT B1, `(.L_x_12) ;  /* 0x0000030000017945 */ /* 0x000fe20003800200 */
[----:B------:R-:W-:-:S03]  /*0990*/  IMAD.MOV.U32 R10, RZ, RZ, -0x319194d8 ;  /* 0xce6e6b28ff0a7424 */ /* 0x000fc600078e00ff */
[----:B------:R-:W-:-:S05]  /*09a0*/  IMAD.IADD R4, R0, 0x1, R3 ;  /* 0x0000000100047824 */ /* 0x000fca00078e0203 */
[C---:B------:R-:W-:Y:S02]  /*09b0*/  ISETP.GE.U32.AND P0, PT, R4.reuse, 0xf00, PT ;  /* 0x00000f000400780c */ /* 0x040fe40003f06070 */
[----:B------:R-:W-:Y:S02]  /*09c0*/  LEA.HI R0, R4, 0x1, RZ, 0x18 ;  /* 0x0000000104007811 */ /* 0x000fe400078fc0ff */
[----:B------:R-:W-:Y:S02]  /*09d0*/  MOV R4, R2 ;  /* 0x0000000200047202 */ /* 0x000fe40000000f00 */
[----:B------:R-:W-:-:S04]  /*09e0*/  LOP3.LUT R22, R0, 0xf, RZ, 0xc0, !PT ;  /* 0x0000000f00167812 */ /* 0x000fc800078ec0ff */
[----:B------:R-:W-:-:S03]  /*09f0*/  ISETP.NE.AND P1, PT, R22, RZ, PT ;  /* 0x000000ff1600720c */ /* 0x000fc60003f25270 */
[----:B------:R-:W-:Y:S10]  /*0a00*/  @!P0 BRA `(.L_x_13) ;  /* 0x00000000009c8947 */ /* 0x000ff40003800000 */
[----:B------:R-:W1:Y:S01]  /*0a10*/  S2UR UR5, SR_CgaCtaId ;  /* 0x00000000000579c3 */ /* 0x000e620000008800 */
[----:B------:R-:W-:Y:S01]  /*0a20*/  UMOV UR4, 0x400 ;  /* 0x0000040000047882 */ /* 0x000fe20000000000 */
[----:B0-----:R-:W-:Y:S01]  /*0a30*/  LOP3.LUT R7, R0, 0x1fffff0, RZ, 0xc0, !PT ;  /* 0x01fffff000077812 */ /* 0x001fe200078ec0ff */
[----:B------:R-:W-:Y:S01]  /*0a40*/  UIADD3 UR4, UPT, UPT, UR4, 0x10, URZ ;  /* 0x0000001004047890 */ /* 0x000fe2000fffe0ff */
[----:B------:R-:W-:Y:S02]  /*0a50*/  IMAD.MOV.U32 R10, RZ, RZ, -0x319194d8 ;  /* 0xce6e6b28ff0a7424 */ /* 0x000fe400078e00ff */
[----:B------:R-:W-:Y:S01]  /*0a60*/  IMAD.MOV.U32 R4, RZ, RZ, R2 ;  /* 0x000000ffff047224 */ /* 0x000fe200078e0002 */
[----:B------:R-:W-:Y:S01]  /*0a70*/  IADD3 R7, PT, PT, -R7, RZ, RZ ;  /* 0x000000ff07077210 */ /* 0x000fe20007ffe1ff */
[----:B-1----:R-:W-:-:S06]  /*0a80*/  ULEA UR4, UR5, UR4, 0x18 ;  /* 0x0000000405047291 */ /* 0x002fcc000f8ec0ff */
[----:B------:R-:W-:-:S05]  /*0a90*/  LEA R5, R2, UR4, 0x2 ;  /* 0x0000000402057c11 */ /* 0x000fca000f8e10ff */
[----:B------:R-:W-:-:S07]  /*0aa0*/  VIADD R5, R5, 0x2000 ;  /* 0x0000200005057836 */ /* 0x000fce0000000000 */
.L_x_14:
[----:B------:R-:W-:Y:S01]  /*0ab0*/  LDS R13, [R5+-0x2000] ;  /* 0xffe00000050d7984 */ /* 0x000fe20000000800 */
[----:B------:R-:W-:Y:S01]  /*0ac0*/  VIADD R7, R7, 0x10 ;  /* 0x0000001007077836 */ /* 0x000fe20000000000 */
[----:B------:R-:W-:Y:S02]  /*0ad0*/  IADD3 R4, PT, PT, R4, 0x1000, RZ ;  /* 0x0000100004047810 */ /* 0x000fe40007ffe0ff */
[----:B------:R-:W0:Y:S02]  /*0ae0*/  LDS R12, [R5+-0x1c00] ;  /* 0xffe40000050c7984 */ /* 0x000e240000000800 */
[----:B------:R-:W-:Y:S02]  /*0af0*/  ISETP.NE.AND P0, PT, R7, RZ, PT ;  /* 0x000000ff0700720c */ /* 0x000fe40003f05270 */
[----:B------:R-:W-:Y:S04]  /*0b00*/  LDS R15, [R5+-0x1800] ;  /* 0xffe80000050f7984 */ /* 0x000fe80000000800 */
[----:B------:R-:W1:Y:S04]  /*0b10*/  LDS R14, [R5+-0x1400] ;  /* 0xffec0000050e7984 */ /* 0x000e680000000800 */
[----:B------:R-:W-:Y:S04]  /*0b20*/  LDS R17, [R5+-0x1000] ;  /* 0xfff0000005117984 */ /* 0x000fe80000000800 */
[----:B------:R-:W2:Y:S04]  /*0b30*/  LDS R16, [R5+-0xc00] ;  /* 0xfff4000005107984 */ /* 0x000ea80000000800 */
[----:B------:R-:W-:Y:S04]  /*0b40*/  LDS R19, [R5+-0x800] ;  /* 0xfff8000005137984 */ /* 0x000fe80000000800 */
[----:B------:R-:W3:Y:S04]  /*0b50*/  LDS R18, [R5+-0x400] ;  /* 0xfffc000005127984 */ /* 0x000ee80000000800 */
[----:B------:R-:W-:Y:S04]  /*0b60*/  LDS R21, [R5] ;  /* 0x0000000005157984 */ /* 0x000fe80000000800 */
[----:B------:R-:W4:Y:S04]  /*0b70*/  LDS R20, [R5+0x400] ;  /* 0x0004000005147984 */ /* 0x000f280000000800 */
[----:B------:R-:W-:Y:S04]  /*0b80*/  LDS R23, [R5+0x800] ;  /* 0x0008000005177984 */ /* 0x000fe80000000800 */
[----:B------:R-:W5:Y:S01]  /*0b90*/  LDS R24, [R5+0xc00] ;  /* 0x000c000005187984 */ /* 0x000f620000000800 */
[----:B0-----:R-:W-:-:S03]  /*0ba0*/  FMNMX3 R12, R10, R13, R12, !PT ;  /* 0x0000000d0a0c7276 */ /* 0x001fc6000780000c */
[----:B------:R-:W-:Y:S04]  /*0bb0*/  LDS R8, [R5+0x1000] ;  /* 0x0010000005087984 */ /* 0x000fe80000000800 */
[----:B------:R-:W0:Y:S01]  /*0bc0*/  LDS R11, [R5+0x1400] ;  /* 0x00140000050b7984 */ /* 0x000e220000000800 */
[----:B-1----:R-:W-:-:S03]  /*0bd0*/  FMNMX3 R12, R12, R15, R14, !PT ;  /* 0x0000000f0c0c7276 */ /* 0x002fc6000780000e */
[----:B------:R-:W-:Y:S04]  /*0be0*/  LDS R9, [R5+0x1800] ;  /* 0x0018000005097984 */ /* 0x000fe80000000800 */
[----:B------:R1:W0:Y:S01]  /*0bf0*/  LDS R6, [R5+0x1c00] ;  /* 0x001c000005067984 */ /* 0x0002220000000800 */
[----:B--2---:R-:W-:-:S04]  /*0c00*/  FMNMX3 R12, R12, R17, R16, !PT ;  /* 0x000000110c0c7276 */ /* 0x004fc80007800010 */
[----:B---3--:R-:W-:Y:S01]  /*0c10*/  FMNMX3 R12, R12, R19, R18, !PT ;  /* 0x000000130c0c7276 */ /* 0x008fe20007800012 */
[----:B-1----:R-:W-:-:S03]  /*0c20*/  VIADD R5, R5, 0x4000 ;  /* 0x0000400005057836 */ /* 0x002fc60000000000 */
[----:B----4-:R-:W-:-:S04]  /*0c30*/  FMNMX3 R12, R12, R21, R20, !PT ;  /* 0x000000150c0c7276 */ /* 0x010fc80007800014 */
[----:B-----5:R-:W-:-:S04]  /*0c40*/  FMNMX3 R12, R12, R23, R24, !PT ;  /* 0x000000170c0c7276 */ /* 0x020fc80007800018 */
[----:B0-----:R-:W-:-:S04]  /*0c50*/  FMNMX3 R8, R12, R8, R11, !PT ;  /* 0x000000080c087276 */ /* 0x001fc8000780000b */
[----:B------:R-:W-:Y:S01]  /*0c60*/  FMNMX3 R10, R8, R9, R6, !PT ;  /* 0x00000009080a7276 */ /* 0x000fe20007800006 */
[----:B------:R-:W-:Y:S06]  /*0c70*/  @P0 BRA `(.L_x_14) ;  /* 0xfffffffc008c0947 */ /* 0x000fec000383ffff */
.L_x_13:
[----:B------:R-:W-:Y:S05]  /*0c80*/  BSYNC.RECONVERGENT B1 ;  /* 0x0000000000017941 */ /* 0x000fea0003800200 */
.L_x_12:
[----:B------:R-:W-:Y:S04]  /*0c90*/  BSSY.RECONVERGENT B1, `(.L_x_11) ;  /* 0x000003a000017945 */ /* 0x000fe80003800200 */
[----:B------:R-:W-:Y:S05]  /*0ca0*/  @!P1 BRA `(.L_x_15) ;  /* 0x0000000000e09947 */ /* 0x000fea0003800000 */
[----:B------:R-:W-:Y:S01]  /*0cb0*/  ISETP.GE.U32.AND P0, PT, R22, 0x8, PT ;  /* 0x000000081600780c */ /* 0x000fe20003f06070 */
[----:B------:R-:W-:Y:S01]  /*0cc0*/  BSSY.RECONVERGENT B2, `(.L_x_16) ;  /* 0x0000016000027945 */ /* 0x000fe20003800200 */
[----:B------:R-:W-:-:S04]  /*0cd0*/  LOP3.LUT R15, R0, 0x7, RZ, 0xc0, !PT ;  /* 0x00000007000f7812 */ /* 0x000fc800078ec0ff */
[----:B------:R-:W-:-:S07]  /*0ce0*/  ISETP.NE.AND P1, PT, R15, RZ, PT ;  /* 0x000000ff0f00720c */ /* 0x000fce0003f25270 */
[----:B------:R-:W-:Y:S06]  /*0cf0*/  @!P0 BRA `(.L_x_17) ;  /* 0x0000000000488947 */ /* 0x000fec0003800000 */
[----:B------:R-:W1:Y:S01]  /*0d00*/  S2UR UR5, SR_CgaCtaId ;  /* 0x00000000000579c3 */ /* 0x000e620000008800 */
[----:B------:R-:W-:Y:S02]  /*0d10*/  UMOV UR4, 0x400 ;  /* 0x0000040000047882 */ /* 0x000fe40000000000 */
[----:B------:R-:W-:-:S04]  /*0d20*/  UIADD3 UR4, UPT, UPT, UR4, 0x10, URZ ;  /* 0x0000001004047890 */ /* 0x000fc8000fffe0ff */
[----:B-1----:R-:W-:-:S06]  /*0d30*/  ULEA UR4, UR5, UR4, 0x18 ;  /* 0x0000000405047291 */ /* 0x002fcc000f8ec0ff */
[C---:B------:R-:W-:Y:S01]  /*0d40*/  LEA R5, R4.reuse, UR4, 0x2 ;  /* 0x0000000404057c11 */ /* 0x040fe2000f8e10ff */
[----:B------:R-:W-:-:S04]  /*0d50*/  VIADD R4, R4, 0x800 ;  /* 0x0000080004047836 */ /* 0x000fc80000000000 */
[----:B0-----:R-:W-:Y:S04]  /*0d60*/  LDS R7, [R5] ;  /* 0x0000000005077984 */ /* 0x001fe80000000800 */
[----:B------:R-:W0:Y:S04]  /*0d70*/  LDS R6, [R5+0x400] ;  /* 0x0004000005067984 */ /* 0x000e280000000800 */
[----:B------:R-:W-:Y:S04]  /*0d80*/  LDS R9, [R5+0x800] ;  /* 0x0008000005097984 */ /* 0x000fe80000000800 */
[----:B------:R-:W1:Y:S04]  /*0d90*/  LDS R8, [R5+0xc00] ;  /* 0x000c000005087984 */ /* 0x000e680000000800 */
[----:B------:R-:W-:Y:S04]  /*0da0*/  LDS R11, [R5+0x1000] ;  /* 0x00100000050b7984 */ /* 0x000fe80000000800 */
[----:B------:R-:W2:Y:S04]  /*0db0*/  LDS R12, [R5+0x1400] ;  /* 0x00140000050c7984 */ /* 0x000ea80000000800 */
[----:B------:R-:W-:Y:S04]  /*0dc0*/  LDS R13, [R5+0x1800] ;  /* 0x00180000050d7984 */ /* 0x000fe80000000800 */
[----:B------:R-:W3:Y:S01]  /*0dd0*/  LDS R14, [R5+0x1c00] ;  /* 0x001c0000050e7984 */ /* 0x000ee20000000800 */
[----:B0-----:R-:W-:-:S04]  /*0de0*/  FMNMX3 R6, R10, R7, R6, !PT ;  /* 0x000000070a067276 */ /* 0x001fc80007800006 */
[----:B-1----:R-:W-:-:S04]  /*0df0*/  FMNMX3 R6, R6, R9, R8, !PT ;  /* 0x0000000906067276 */ /* 0x002fc80007800008 */
[----:B--2---:R-:W-:-:S04]  /*0e00*/  FMNMX3 R6, R6, R11, R12, !PT ;  /* 0x0000000b06067276 */ /* 0x004fc8000780000c */
[----:B---3--:R-:W-:-:S07]  /*0e10*/  FMNMX3 R10, R6, R13, R14, !PT ;  /* 0x0000000d060a7276 */ /* 0x008fce000780000e */
.L_x_17:
[----:B------:R-:W-:Y:S05]  /*0e20*/  BSYNC.RECONVERGENT B2 ;  /* 0x0000000000027941 */ /* 0x000fea0003800200 */
.L_x_16:
        /* <DEDUP_REMOVED lines=10> */
[C---:B------:R-:W-:Y:S02]  /*0ed0*/  LEA R5, R4.reuse, UR4, 0x2 ;  /* 0x0000000404057c11 */ /* 0x040fe4000f8e10ff */
[----:B------:R-:W-:-:S03]  /*0ee0*/  IADD3 R4, PT, PT, R4, 0x400, RZ ;  /* 0x0000040004047810 */ /* 0x000fc60007ffe0ff */
[----:B0-----:R-:W-:Y:S04]  /*0ef0*/  LDS R7, [R5] ;  /* 0x0000000005077984 */ /* 0x001fe80000000800 */
[----:B------:R-:W0:Y:S04]  /*0f00*/  LDS R6, [R5+0x400] ;  /* 0x0004000005067984 */ /* 0x000e280000000800 */
[----:B------:R-:W-:Y:S04]  /*0f10*/  LDS R9, [R5+0x800] ;  /* 0x0008000005097984 */ /* 0x000fe80000000800 */
[----:B------:R-:W1:Y:S01]  /*0f20*/  LDS R8, [R5+0xc00] ;  /* 0x000c000005087984 */ /* 0x000e620000000800 */
[----:B0-----:R-:W-:-:S04]  /*0f30*/  FMNMX3 R6, R10, R7, R6, !PT ;  /* 0x000000070a067276 */ /* 0x001fc80007800006 */
[----:B-1----:R-:W-:-:S07]  /*0f40*/  FMNMX3 R10, R6, R9, R8, !PT ;  /* 0x00000009060a7276 */ /* 0x002fce0007800008 */
.L_x_19:
[----:B------:R-:W-:Y:S05]  /*0f50*/  BSYNC.RECONVERGENT B2 ;  /* 0x0000000000027941 */ /* 0x000fea0003800200 */
.L_x_18:
[----:B------:R-:W-:Y:S05]  /*0f60*/  @!P1 BRA `(.L_x_15) ;  /* 0x0000000000309947 */ /* 0x000fea0003800000 */
[----:B------:R-:W1:Y:S01]  /*0f70*/  S2UR UR5, SR_CgaCtaId ;  /* 0x00000000000579c3 */ /* 0x000e620000008800 */
[----:B------:R-:W-:Y:S01]  /*0f80*/  UMOV UR4, 0x400 ;  /* 0x0000040000047882 */ /* 0x000fe20000000000 */
[----:B------:R-:W-:Y:S01]  /*0f90*/  IMAD.MOV R5, RZ, RZ, -R0 ;  /* 0x000000ffff057224 */ /* 0x000fe200078e0a00 */
[----:B------:R-:W-:-:S04]  /*0fa0*/  UIADD3 UR4, UPT, UPT, UR4, 0x10, URZ ;  /* 0x0000001004047890 */ /* 0x000fc8000fffe0ff */
[----:B-1----:R-:W-:-:S06]  /*0fb0*/  ULEA UR4, UR5, UR4, 0x18 ;  /* 0x0000000405047291 */ /* 0x002fcc000f8ec0ff */
[----:B------:R-:W-:-:S07]  /*0fc0*/  LEA R0, R4, UR4, 0x2 ;  /* 0x0000000404007c11 */ /* 0x000fce000f8e10ff */
.L_x_20:
[----:B0-----:R0:W1:Y:S01]  /*0fd0*/  LDS R7, [R0] ;  /* 0x0000000000077984 */ /* 0x0010620000000800 */
[----:B------:R-:W-:-:S05]  /*0fe0*/  VIADD R5, R5, 0x1 ;  /* 0x0000000105057836 */ /* 0x000fca0000000000 */
[----:B------:R-:W-:Y:S02]  /*0ff0*/  ISETP.NE.AND P0, PT, R5, RZ, PT ;  /* 0x000000ff0500720c */ /* 0x000fe40003f05270 */
[----:B0-----:R-:W-:Y:S02]  /*1000*/  IADD3 R0, PT, PT, R0, 0x400, RZ ;  /* 0x0000040000007810 */ /* 0x001fe40007ffe0ff */
[----:B-1----:R-:W-:-:S09]  /*1010*/  FMNMX R10, R7, R10, !PT ;  /* 0x0000000a070a7209 */ /* 0x002fd20007800000 */
[----:B------:R-:W-:Y:S05]  /*1020*/  @P0 BRA `(.L_x_20) ;  /* 0xfffffffc00e80947 */ /* 0x000fea000383ffff */
.L_x_15:
[----:B------:R-:W-:Y:S05]  /*1030*/  BSYNC.RECONVERGENT B1 ;  /* 0x0000000000017941 */ /* 0x000fea0003800200 */
.L_x_11:
[----:B------:R-:W-:Y:S05]  /*1040*/  BSYNC.RECONVERGENT B0 ;  /* 0x0000000000007941 */ /* 0x000fea0003800200 */
.L_x_10:
[----:B------:R-:W1:Y:S01]  /*1050*/  S2UR UR7, SR_CgaCtaId ;  /* 0x00000000000779c3 */ /* 0x000e620000008800 */
[----:B------:R-:W2:Y:S01]  /*1060*/  S2R R0, SR_LANEID ;  /* 0x0000000000007919 */ /* 0x000ea20000000000 */
[----:B------:R-:W-:Y:S01]  /*1070*/  ISETP.NE.AND P0, PT, R2, RZ, PT ;  /* 0x000000ff0200720c */ /* 0x000fe20003f05270 */
[----:B------:R-:W-:Y:S01]  /*1080*/  UMOV UR6, 0x400 ;  /* 0x0000040000067882 */ /* 0x000fe20000000000 */
[----:B------:R-:W-:Y:S01]  /*1090*/  VOTEU.ANY UR4, UPT, PT ;  /* 0x0000000000047886 */ /* 0x000fe200038e0100 */
[----:B------:R-:W-:Y:S01]  /*10a0*/  CREDUX.MAX.S32 UR11, R10 ;  /* 0x000000000a0b72cc */ /* 0x000fe20000000200 */
[----:B------:R-:W-:Y:S01]  /*10b0*/  UFLO.U32 UR4, UR4 ;  /* 0x00000004000472bd */ /* 0x000fe200080e0000 */
[----:B------:R-:W-:Y:S01]  /*10c0*/  BSSY.RECONVERGENT B0, `(.L_x_21) ;  /* 0x000006e000007945 */ /* 0x000fe20003800200 */
[----:B------:R-:W-:-:S07]  /*10d0*/  MOV R5, RZ ;  /* 0x000000ff00057202 */ /* 0x000fce0000000f00 */
[----:B------:R-:W-:Y:S01]  /*10e0*/  @!P0 IMAD.MOV.U32 R4, RZ, RZ, -0x319194d8 ;  /* 0xce6e6b28ff048424 */ /* 0x000fe200078e00ff */
[----:B-1----:R-:W-:-:S09]  /*10f0*/  ULEA UR5, UR7, UR6, 0x18 ;  /* 0x0000000607057291 */ /* 0x002fd2000f8ec0ff */
[----:B------:R1:W-:Y:S01]  /*1100*/  @!P0 STS [UR5], R4 ;  /* 0x00000004ff008988 */ /* 0x0003e20008000805 */
[----:B------:R-:W-:Y:S01]  /*1110*/  BAR.SYNC.DEFER_BLOCKING 0x0 ;  /* 0x0000000000007b1d */ /* 0x000fe20000010000 */
[----:B--2---:R-:W-:Y:S01]  /*1120*/  ISETP.EQ.U32.AND P1, PT, R0, UR4, PT ;  /* 0x0000000400007c0c */ /* 0x004fe2000bf22070 */
[----:B------:R-:W-:Y:S01]  /*1130*/  IMAD.U32 R0, RZ, RZ, UR11 ;  /* 0x0000000bff007e24 */ /* 0x000fe2000f8e00ff */
[----:B------:R-:W-:-:S11]  /*1140*/  ISETP.GE.AND P0, PT, R2, R3, PT ;  /* 0x000000030200720c */ /* 0x000fd60003f06270 */
[----:B------:R1:W-:Y:S01]  /*1150*/  @P1 ATOMS.MAX.S32 RZ, [UR5], R0 ;  /* 0x00000000ffff198c */ /* 0x0003e20009000205 */
[----:B------:R-:W-:Y:S06]  /*1160*/  BAR.SYNC.DEFER_BLOCKING 0x0 ;  /* 0x0000000000007b1d */ /* 0x000fec0000010000 */
[----:B------:R-:W-:Y:S05]  /*1170*/  @P0 BRA `(.L_x_22) ;  /* 0x0000000400880947 */ /* 0x000fea0003800000 */
[----:B-1----:R-:W1:Y:S01]  /*1180*/  LDS R0, [UR5] ;  /* 0x00000005ff007984 */ /* 0x002e620008000800 */
[----:B------:R-:W-:Y:S01]  /*1190*/  LOP3.LUT R4, RZ, R2, RZ, 0x33, !PT ;  /* 0x00000002ff047212 */ /* 0x000fe200078e33ff */
[----:B------:R-:W-:Y:S01]  /*11a0*/  BSSY.RECONVERGENT B1, `(.L_x_23) ;  /* 0x0000024000017945 */ /* 0x000fe20003800200 */
[----:B------:R-:W-:-:S03]  /*11b0*/  IMAD.MOV.U32 R5, RZ, RZ, RZ ;  /* 0x000000ffff057224 */ /* 0x000fc600078e00ff */
[----:B------:R-:W-:-:S05]  /*11c0*/  IMAD.IADD R6, R4, 0x1, R3 ;  /* 0x0000000104067824 */ /* 0x000fca00078e0203 */
[C---:B------:R-:W-:Y:S02]  /*11d0*/  LOP3.LUT R4, R6.reuse, 0x300, RZ, 0xc0, !PT ;  /* 0x0000030006047812 */ /* 0x040fe400078ec0ff */
[----:B------:R-:W-:Y:S02]  /*11e0*/  ISETP.GE.U32.AND P1, PT, R6, 0x300, PT ;  /* 0x000003000600780c */ /* 0x000fe40003f26070 */
[----:B------:R-:W-:Y:S02]  /*11f0*/  ISETP.NE.AND P0, PT, R4, 0x300, PT ;  /* 0x000003000400780c */ /* 0x000fe40003f05270 */
[----:B------:R-:W-:Y:S01]  /*1200*/  MOV R4, R2 ;  /* 0x0000000200047202 */ /* 0x000fe20000000f00 */
[----:B-1----:R-:W1:Y:S10]  /*1210*/  F2I.TRUNC.NTZ R0, R0 ;  /* 0x0000000000007305 */ /* 0x002e74000020f100 */
[----:B------:R-:W-:Y:S05]  /*1220*/  @!P0 BRA `(.L_x_24) ;  /* 0x00000000006c8947 */ /* 0x000fea0003800000 */
[----:B------:R-:W-:Y:S01]  /*1230*/  UIADD3 UR4, UPT, UPT, UR6, 0x10, URZ ;  /* 0x0000001006047890 */ /* 0x000fe2000fffe0ff */
[----:B------:R-:W-:Y:S01]  /*1240*/  LEA.HI R4, R6, 0x1, RZ, 0x18 ;  /* 0x0000000106047811 */ /* 0x000fe200078fc0ff */
[----:B0-----:R-:W-:Y:S02]  /*1250*/  HFMA2 R12, -RZ, RZ, 0.96630859375, -0.0022525787353515625 ;  /* 0x3bbb989dff0c7431 */ /* 0x001fe400000001ff */
[----:B------:R-:W-:Y:S01]  /*1260*/  IMAD.MOV.U32 R5, RZ, RZ, RZ ;  /* 0x000000ffff057224 */ /* 0x000fe200078e00ff */
[----:B------:R-:W-:Y:S01]  /*1270*/  ULEA UR4, UR7, UR4, 0x18 ;  /* 0x0000000407047291 */ /* 0x000fe2000f8ec0ff */
[----:B------:R-:W-:Y:S01]  /*1280*/  LOP3.LUT R6, R4, 0x3, RZ, 0xc0, !PT ;  /* 0x0000000304067812 */ /* 0x000fe200078ec0ff */
[----:B------:R-:W-:Y:S02]  /*1290*/  IMAD.MOV.U32 R4, RZ, RZ, R2 ;  /* 0x000000ffff047224 */ /* 0x000fe400078e0002 */
[----:B------:R-:W-:Y:S02]  /*12a0*/  IMAD.MOV.U32 R11, RZ, RZ, 0x437c0000 ;  /* 0x437c0000ff0b7424 */ /* 0x000fe400078e00ff */
[----:B------:R-:W-:Y:S01]  /*12b0*/  IMAD.MOV R7, RZ, RZ, -R6 ;  /* 0x000000ffff077224 */ /* 0x000fe200078e0a06 */
[----:B------:R-:W-:-:S07]  /*12c0*/  LEA R6, R2, UR4, 0x2 ;  /* 0x0000000402067c11 */ /* 0x000fce000f8e10ff */
.L_x_25:
[----:B------:R-:W1:Y:S01]  /*12d0*/  LDS R9, [R6] ;  /* 0x0000000006097984 */ /* 0x000e620000000800 */
[----:B------:R-:W-:Y:S02]  /*12e0*/  VIADD R7, R7, 0x1 ;  /* 0x0000000107077836 */ /* 0x000fe40000000000 */
[----:B------:R-:W-:-:S03]  /*12f0*/  VIADD R4, R4, 0x100 ;  /* 0x0000010004047836 */ /* 0x000fc60000000000 */
[----:B------:R-:W-:Y:S01]  /*1300*/  ISETP.NE.AND P0, PT, R7, RZ, PT ;  /* 0x000000ff0700720c */ /* 0x000fe20003f05270 */
[----:B-1----:R-:W-:-:S04]  /*1310*/  FADD R9, -R0, R9 ;  /* 0x0000000900097221 */ /* 0x002fc80000000100 */
[----:B------:R-:W-:-:S04]  /*1320*/  FFMA.SAT R8, R9, R12, 0.5 ;  /* 0x3f00000009087423 */ /* 0x000fc8000000200c */
[----:B------:R-:W-:-:S04]  /*1330*/  FFMA.RM R8, R8, R11, 12582913 ;  /* 0x4b40000108087423 */ /* 0x000fc8000000400b */
[C---:B------:R-:W-:Y:S01]  /*1340*/  FADD R10, R8.reuse, -12583039 ;  /* 0xcb40007f080a7421 */ /* 0x040fe20000000000 */
[----:B------:R-:W-:-:S03]  /*1350*/  SHF.L.U32 R8, R8, 0x17, RZ ;  /* 0x0000001708087819 */ /* 0x000fc600000006ff */
[----:B------:R-:W-:-:S04]  /*1360*/  FFMA R10, R9, 1.4426950216293334961, -R10 ;  /* 0x3fb8aa3b090a7823 */ /* 0x000fc8000000080a */
[----:B------:R-:W-:-:S04]  /*1370*/  FFMA R10, R9, 1.925963033500011079e-08, R10 ;  /* 0x32a57060090a7823 */ /* 0x000fc8000000000a */
[----:B------:R-:W0:Y:S02]  /*1380*/  MUFU.EX2 R9, R10 ;  /* 0x0000000a00097308 */ /* 0x000e240000000800 */
[----:B0-----:R-:W-:-:S04]  /*1390*/  FMUL R8, R8, R9 ;  /* 0x0000000908087220 */ /* 0x001fc80000400000 */
[----:B------:R-:W-:Y:S01]  /*13a0*/  FADD R5, R8, R5 ;  /* 0x0000000508057221 */ /* 0x000fe20000000000 */
[----:B------:R0:W-:Y:S02]  /*13b0*/  STS [R6], R8 ;  /* 0x0000000806007388 */ /* 0x0001e40000000800 */
[----:B0-----:R-:W-:Y:S01]  /*13c0*/  IADD3 R6, PT, PT, R6, 0x400, RZ ;  /* 0x0000040006067810 */ /* 0x001fe20007ffe0ff */
[----:B------:R-:W-:Y:S06]  /*13d0*/  @P0 BRA `(.L_x_25) ;  /* 0xfffffffc00bc0947 */ /* 0x000fec000383ffff */
.L_x_24:
[----:B------:R-:W-:Y:S05]  /*13e0*/  BSYNC.RECONVERGENT B1 ;  /* 0x0000000000017941 */ /* 0x000fea0003800200 */
.L_x_23:
[----:B------:R-:W-:Y:S05]  /*13f0*/  @!P1 BRA `(.L_x_22) ;  /* 0x0000000000e89947 */ /* 0x000fea0003800000 */
[----:B------:R-:W-:-:S04]  /*1400*/  UIADD3 UR4, UPT, UPT, UR6, 0x10, URZ ;  /* 0x0000001006047890 */ /* 0x000fc8000fffe0ff */
[----:B------:R-:W-:-:S06]  /*1410*/  ULEA UR4, UR7, UR4, 0x18 ;  /* 0x0000000407047291 */ /* 0x000fcc000f8ec0ff */
[----:B------:R-:W-:-:S05]  /*1420*/  LEA R6, R4, UR4, 0x2 ;  /* 0x0000000404067c11 */ /* 0x000fca000f8e10ff */
[----:B------:R-:W-:-:S07]  /*1430*/  VIADD R6, R6, 0x800 ;  /* 0x0000080006067836 */ /* 0x000fce0000000000 */
.L_x_26:
[----:B0-----:R-:W1:Y:S01]  /*1440*/  LDS R7, [R6+-0x800] ;  /* 0xfff8000006077984 */ /* 0x001e620000000800 */
[----:B------:R-:W-:Y:S01]  /*1450*/  IMAD.MOV.U32 R16, RZ, RZ, 0x3bbb989d ;  /* 0x3bbb989dff107424 */ /* 0x000fe200078e00ff */
[----:B------:R-:W-:Y:S01]  /*1460*/  MOV R12, 0x437c0000 ;  /* 0x437c0000000c7802 */ /* 0x000fe20000000f00 */
[----:B------:R-:W-:Y:S01]  /*1470*/  VIADD R4, R4, 0x400 ;  /* 0x0000040004047836 */ /* 0x000fe20000000000 */
[----:B------:R-:W0:Y:S04]  /*1480*/  LDS R9, [R6+-0x400] ;  /* 0xfffc000006097984 */ /* 0x000e280000000800 */
[----:B------:R-:W2:Y:S01]  /*1490*/  LDS R17, [R6] ;  /* 0x0000000006117984 */ /* 0x000ea20000000800 */
[----:B------:R-:W-:-:S03]  /*14a0*/  ISETP.GE.AND P0, PT, R4, R3, PT ;  /* 0x000000030400720c */ /* 0x000fc60003f06270 */
[----:B------:R-:W3:Y:S01]  /*14b0*/  LDS R19, [R6+0x400] ;  /* 0x0004000006137984 */ /* 0x000ee20000000800 */
[----:B-1----:R-:W-:-:S04]  /*14c0*/  FADD R10, -R0, R7 ;  /* 0x00000007000a7221 */ /* 0x002fc80000000100 */
[----:B------:R-:W-:Y:S01]  /*14d0*/  FFMA.SAT R7, R10, R16, 0.5 ;  /* 0x3f0000000a077423 */ /* 0x000fe20000002010 */
[----:B0-----:R-:W-:-:S03]  /*14e0*/  FADD R13, -R0, R9 ;  /* 0x00000009000d7221 */ /* 0x001fc60000000100 */
[----:B------:R-:W-:Y:S01]  /*14f0*/  FFMA.RM R7, R7, R12, 12582913 ;  /* 0x4b40000107077423 */ /* 0x000fe2000000400c */
[----:B------:R-:W-:Y:S01]  /*1500*/  FFMA.SAT R15, R13, R16, 0.5 ;  /* 0x3f0000000d0f7423 */ /* 0x000fe20000002010 */
[C---:B--2---:R-:W-:Y:S02]  /*1510*/  FADD R9, -R0.reuse, R17 ;  /* 0x0000001100097221 */ /* 0x044fe40000000100 */
[----:B------:R-:W-:Y:S01]  /*1520*/  FADD R11, R7, -12583039 ;  /* 0xcb40007f070b7421 */ /* 0x000fe20000000000 */
[----:B------:R-:W-:Y:S01]  /*1530*/  FFMA.RM R8, R15, R12, 12582913 ;  /* 0x4b4000010f087423 */ /* 0x000fe2000000400c */
[----:B------:R-:W-:Y:S01]  /*1540*/  FFMA.SAT R15, R9, R16, 0.5 ;  /* 0x3f000000090f7423 */ /* 0x000fe20000002010 */
[----:B---3--:R-:W-:Y:S01]  /*1550*/  FADD R19, -R0, R19 ;  /* 0x0000001300137221 */ /* 0x008fe20000000100 */
[----:B------:R-:W-:Y:S01]  /*1560*/  FFMA R11, R10, 1.4426950216293334961, -R11 ;  /* 0x3fb8aa3b0a0b7823 */ /* 0x000fe2000000080b */
[C---:B------:R-:W-:Y:S01]  /*1570*/  FADD R14, R8.reuse, -12583039 ;  /* 0xcb40007f080e7421 */ /* 0x040fe20000000000 */
[----:B------:R-:W-:-:S02]  /*1580*/  IMAD.SHL.U32 R8, R8, 0x800000, RZ ;  /* 0x0080000008087824 */ /* 0x000fc400078e00ff */
[----:B------:R-:W-:Y:S01]  /*1590*/  FFMA R11, R10, 1.925963033500011079e-08, R11 ;  /* 0x32a570600a0b7823 */ /* 0x000fe2000000000b */
[----:B------:R-:W-:Y:S01]  /*15a0*/  FFMA.RM R10, R15, R12, 12582913 ;  /* 0x4b4000010f0a7423 */ /* 0x000fe2000000400c */
[----:B------:R-:W-:Y:S01]  /*15b0*/  FFMA.SAT R15, R19, R16, 0.5 ;  /* 0x3f000000130f7423 */ /* 0x000fe20000002010 */
[----:B------:R-:W-:Y:S02]  /*15c0*/  FFMA R14, R13, 1.4426950216293334961, -R14 ;  /* 0x3fb8aa3b0d0e7823 */ /* 0x000fe4000000080e */
[C---:B------:R-:W-:Y:S01]  /*15d0*/  FADD R16, R10.reuse, -12583039 ;  /* 0xcb40007f0a107421 */ /* 0x040fe20000000000 */
[----:B------:R-:W-:Y:S01]  /*15e0*/  FFMA.RM R15, R15, R12, 12582913 ;  /* 0x4b4000010f0f7423 */ /* 0x000fe2000000400c */
[----:B------:R-:W0:Y:S01]  /*15f0*/  MUFU.EX2 R11, R11 ;  /* 0x0000000b000b7308 */ /* 0x000e220000000800 */
[----:B------:R-:W-:Y:S01]  /*1600*/  FFMA R14, R13, 1.925963033500011079e-08, R14 ;  /* 0x32a570600d0e7823 */ /* 0x000fe2000000000e */
[----:B------:R-:W-:Y:S01]  /*1610*/  FFMA R16, R9, 1.4426950216293334961, -R16 ;  /* 0x3fb8aa3b09107823 */ /* 0x000fe20000000810 */
[C---:B------:R-:W-:Y:S01]  /*1620*/  FADD R12, R15.reuse, -12583039 ;  /* 0xcb40007f0f0c7421 */ /* 0x040fe20000000000 */
[----:B------:R-:W-:Y:S01]  /*1630*/  SHF.L.U32 R10, R10, 0x17, RZ ;  /* 0x000000170a0a7819 */ /* 0x000fe200000006ff */
[----:B------:R-:W-:-:S02]  /*1640*/  IMAD.SHL.U32 R15, R15, 0x800000, RZ ;  /* 0x008000000f0f7824 */ /* 0x000fc400078e00ff */
[----:B------:R-:W-:Y:S01]  /*1650*/  FFMA R16, R9, 1.925963033500011079e-08, R16 ;  /* 0x32a5706009107823 */ /* 0x000fe20000000010 */
[C---:B------:R-:W-:Y:S01]  /*1660*/  FFMA R12, R19.reuse, 1.4426950216293334961, -R12 ;  /* 0x3fb8aa3b130c7823 */ /* 0x040fe2000000080c */
[----:B------:R-:W1:Y:S03]  /*1670*/  MUFU.EX2 R13, R14 ;  /* 0x0000000e000d7308 */ /* 0x000e660000000800 */
[----:B------:R-:W-:Y:S01]  /*1680*/  FFMA R19, R19, 1.925963033500011079e-08, R12 ;  /* 0x32a5706013137823 */ /* 0x000fe2000000000c */
[----:B------:R-:W-:-:S04]  /*1690*/  IMAD.SHL.U32 R12, R7, 0x800000, RZ ;  /* 0x00800000070c7824 */ /* 0x000fc800078e00ff */
[----:B------:R-:W2:Y:S01]  /*16a0*/  MUFU.EX2 R9, R16 ;  /* 0x0000001000097308 */ /* 0x000ea20000000800 */
[----:B0-----:R-:W-:-:S04]  /*16b0*/  FMUL R11, R12, R11 ;  /* 0x0000000b0c0b7220 */ /* 0x001fc80000400000 */
[----:B------:R-:W-:Y:S01]  /*16c0*/  FADD R5, R11, R5 ;  /* 0x000000050b057221 */ /* 0x000fe20000000000 */
[----:B------:R-:W-:Y:S02]  /*16d0*/  STS [R6+-0x800], R11 ;  /* 0xfff8000b06007388 */ /* 0x000fe40000000800 */
[----:B------:R-:W0:Y:S01]  /*16e0*/  MUFU.EX2 R18, R19 ;  /* 0x0000001300127308 */ /* 0x000e220000000800 */
[----:B-1----:R-:W-:-:S04]  /*16f0*/  FMUL R8, R8, R13 ;  /* 0x0000000d08087220 */ /* 0x002fc80000400000 */
[----:B------:R-:W-:Y:S01]  /*1700*/  FADD R5, R5, R8 ;  /* 0x0000000805057221 */ /* 0x000fe20000000000 */
[----:B------:R-:W-:Y:S01]  /*1710*/  STS [R6+-0x400], R8 ;  /* 0xfffc000806007388 */ /* 0x000fe20000000800 */
[----:B--2---:R-:W-:-:S04]  /*1720*/  FMUL R9, R10, R9 ;  /* 0x000000090a097220 */ /* 0x004fc80000400000 */
[----:B------:R-:W-:Y:S01]  /*1730*/  FADD R5, R5, R9 ;  /* 0x0000000905057221 */ /* 0x000fe20000000000 */
[----:B------:R-:W-:Y:S01]  /*1740*/  STS [R6], R9 ;  /* 0x0000000906007388 */ /* 0x000fe20000000800 */
[----:B0-----:R-:W-:-:S04]  /*1750*/  FMUL R15, R15, R18 ;  /* 0x000000120f0f7220 */ /* 0x001fc80000400000 */
[----:B------:R-:W-:Y:S01]  /*1760*/  FADD R5, R5, R15 ;  /* 0x0000000f05057221 */ /* 0x000fe20000000000 */
[----:B------:R0:W-:Y:S02]  /*1770*/  STS [R6+0x400], R15 ;  /* 0x0004000f06007388 */ /* 0x0001e40000000800 */
[----:B0-----:R-:W-:Y:S01]  /*1780*/  IADD3 R6, PT, PT, R6, 0x1000, RZ ;  /* 0x0000100006067810 */ /* 0x001fe20007ffe0ff */
[----:B------:R-:W-:Y:S06]  /*1790*/  @!P0 BRA `(.L_x_26) ;  /* 0xfffffffc00288947 */ /* 0x000fec000383ffff */
.L_x_22:
[----:B------:R-:W-:Y:S05]  /*17a0*/  BSYNC.RECONVERGENT B0 ;  /* 0x0000000000007941 */ /* 0x000fea0003800200 */
.L_x_21:
[C---:B------:R-:W-:Y:S01]  /*17b0*/  ISETP.NE.AND P0, PT, R2.reuse, RZ, PT ;  /* 0x000000ff0200720c */ /* 0x040fe20003f05270 */
[----:B------:R-:W-:Y:S01]  /*17c0*/  BSSY.RECONVERGENT B0, `(.L_x_27) ;  /* 0x000000b000007945 */ /* 0x000fe20003800200 */
[----:B------:R-:W-:Y:S01]  /*17d0*/  UIADD3 UR4, UPT, UPT, UR6, 0x4, URZ ;  /* 0x0000000406047890 */ /* 0x000fe2000fffe0ff */
[----:B------:R-:W-:-:S03]  /*17e0*/  ISETP.GE.AND P1, PT, R2, R3, PT ;  /* 0x000000030200720c */ /* 0x000fc60003f26270 */
[----:B------:R-:W-:-:S07]  /*17f0*/  ULEA UR4, UR7, UR4, 0x18 ;  /* 0x0000000407047291 */ /* 0x000fce000f8ec0ff */
[----:B------:R-:W-:Y:S01]  /*1800*/  @!P0 STS [UR5+0x4], RZ ;  /* 0x000004ffff008988 */ /* 0x000fe20008000805 */
[----:B------:R-:W-:Y:S06]  /*1810*/  BAR.SYNC.DEFER_BLOCKING 0x0 ;  /* 0x0000000000007b1d */ /* 0x000fec0000010000 */
.L_x_28:
[----:B------:R-:W0:Y:S01]  /*1820*/  LDS R6, [UR4] ;  /* 0x00000004ff067984 */ /* 0x000e220008000800 */
[----:B-1----:R-:W-:Y:S02]  /*1830*/  IMAD.U32 R0, RZ, RZ, UR4 ;  /* 0x00000004ff007e24 */ /* 0x002fe4000f8e00ff */
[----:B0-----:R-:W-:-:S05]  /*1840*/  FADD R7, R5, R6 ;  /* 0x0000000605077221 */ /* 0x001fca0000000000 */
[----:B------:R-:W0:Y:S02]  /*1850*/  ATOMS.CAST.SPIN P0, [R0], R6, R7 ;  /* 0x000000060000758d */ /* 0x000e240001800007 */
[----:B0-----:R-:W-:Y:S05]  /*1860*/  @!P0 BRA `(.L_x_28) ;  /* 0xfffffffc00ec8947 */ /* 0x001fea000383ffff */
[----:B------:R-:W-:Y:S05]  /*1870*/  BSYNC.RECONVERGENT B0 ;  /* 0x0000000000007941 */ /* 0x000fea0003800200 */
.L_x_27:
[----:B------:R-:W-:Y:S06]  /*1880*/  BAR.SYNC.DEFER_BLOCKING 0x0 ;  /* 0x0000000000007b1d */ /* 0x000fec0000010000 */
[----:B------:R-:W-:Y:S05]  /*1890*/  @P1 EXIT ;  /* 0x000000000000194d */ /* 0x000fea0003800000 */
[----:B------:R-:W0:Y:S01]  /*18a0*/  LDS R9, [UR5+0x4] ;  /* 0x00000405ff097984 */ /* 0x000e220008000800 */
[----:B------:R-:W-:Y:S01]  /*18b0*/  LOP3.LUT R8, RZ, R2, RZ, 0x33, !PT ;  /* 0x00000002ff087212 */ /* 0x000fe200078e33ff */
[----:B------:R-:W-:Y:S04]  /*18c0*/  BSSY.RECONVERGENT B0, `(.L_x_29) ;  /* 0x0000025000007945 */ /* 0x000fe80003800200 */
[----:B------:R-:W-:-:S05]  /*18d0*/  IMAD.IADD R8, R8, 0x1, R3 ;  /* 0x0000000108087824 */ /* 0x000fca00078e0203 */
[----:B------:R-:W-:-:S04]  /*18e0*/  LOP3.LUT R0, R8, 0x300, RZ, 0xc0, !PT ;  /* 0x0000030008007812 */ /* 0x000fc800078ec0ff */
[----:B------:R-:W-:-:S13]  /*18f0*/  ISETP.NE.AND P0, PT, R0, 0x300, PT ;  /* 0x000003000000780c */ /* 0x000fda0003f05270 */
[----:B------:R-:W-:Y:S05]  /*1900*/  @!P0 BRA `(.L_x_30) ;  /* 0x0000000000808947 */ /* 0x000fea0003800000 */
[----:B------:R-:W1:Y:S01]  /*1910*/  LDC.64 R4, c[0x0][0x380] ;  /* 0x0000e000ff047b82 */ /* 0x000e620000000a00 */
[----:B------:R-:W-:Y:S01]  /*1920*/  LEA.HI R0, R8, 0x1, RZ, 0x18 ;  /* 0x0000000108007811 */ /* 0x000fe200078fc0ff */
[----:B------:R-:W-:Y:S01]  /*1930*/  UIADD3 UR4, UPT, UPT, UR6, 0x10, URZ ;  /* 0x0000001006047890 */ /* 0x000fe2000fffe0ff */
[----:B------:R-:W-:Y:S02]  /*1940*/  IMAD R11, R3, UR10, R2 ;  /* 0x0000000a030b7c24 */ /* 0x000fe4000f8e0202 */
[C---:B------:R-:W-:Y:S01]  /*1950*/  SHF.L.U32 R6, R0.reuse, 0x8, RZ ;  /* 0x0000000800067819 */ /* 0x040fe200000006ff */
[----:B------:R-:W-:Y:S01]  /*1960*/  ULEA UR4, UR7, UR4, 0x18 ;  /* 0x0000000407047291 */ /* 0x000fe2000f8ec0ff */
[----:B------:R-:W-:Y:S02]  /*1970*/  LOP3.LUT R0, R0, 0x3, RZ, 0xc0, !PT ;  /* 0x0000000300007812 */ /* 0x000fe400078ec0ff */
[----:B------:R-:W-:-:S03]  /*1980*/  LOP3.LUT R7, R6, 0x300, RZ, 0xc0, !PT ;  /* 0x0000030006077812 */ /* 0x000fc600078ec0ff */
[C---:B------:R-:W-:Y:S01]  /*1990*/  LEA R10, R2.reuse, UR4, 0x2 ;  /* 0x00000004020a7c11 */ /* 0x040fe2000f8e10ff */
[----:B------:R-:W-:Y:S02]  /*19a0*/  IMAD.MOV R12, RZ, RZ, -R0 ;  /* 0x000000ffff0c7224 */ /* 0x000fe400078e0a00 */
[----:B------:R-:W-:-:S07]  /*19b0*/  IMAD.IADD R2, R2, 0x1, R7 ;  /* 0x0000000102027824 */ /* 0x000fce00078e0207 */
.L_x_33:
[----:B--2---:R-:W2:Y:S01]  /*19c0*/  LDS R0, [R10] ;  /* 0x000000000a007984 */ /* 0x004ea20000000800 */
[----:B0-----:R-:W0:Y:S01]  /*19d0*/  MUFU.RCP R6, R9 ;  /* 0x0000000900067308 */ /* 0x001e220000001000 */
[----:B------:R-:W-:Y:S01]  /*19e0*/  IADD3 R12, PT, PT, R12, 0x1, RZ ;  /* 0x000000010c0c7810 */ /* 0x000fe20007ffe0ff */
[----:B------:R-:W-:Y:S03]  /*19f0*/  BSSY.RECONVERGENT B1, `(.L_x_31) ;  /* 0x000000d000017945 */ /* 0x000fe60003800200 */
[----:B------:R-:W-:Y:S01]  /*1a00*/  ISETP.NE.AND P2, PT, R12, RZ, PT ;  /* 0x000000ff0c00720c */ /* 0x000fe20003f45270 */
[----:B0-----:R-:W-:-:S04]  /*1a10*/  FFMA R3, -R9, R6, 1 ;  /* 0x3f80000009037423 */ /* 0x001fc80000000106 */
[----:B------:R-:W-:Y:S01]  /*1a20*/  FFMA R3, R6, R3, R6 ;  /* 0x0000000306037223 */ /* 0x000fe20000000006 */
[----:B--2---:R-:W0:Y:S03]  /*1a30*/  FCHK P0, R0, R9 ;  /* 0x0000000900007302 */ /* 0x004e260000000000 */
[----:B------:R-:W-:-:S04]  /*1a40*/  FFMA R6, R0, R3, RZ ;  /* 0x0000000300067223 */ /* 0x000fc800000000ff */
[----:B------:R-:W-:-:S04]  /*1a50*/  FFMA R7, -R9, R6, R0 ;  /* 0x0000000609077223 */ /* 0x000fc80000000100 */
[----:B------:R-:W-:Y:S01]  /*1a60*/  FFMA R3, R3, R7, R6 ;  /* 0x0000000703037223 */ /* 0x000fe20000000006 */
[----:B-1----:R-:W-:Y:S01]  /*1a70*/  IMAD.WIDE R6, R11, 0x4, R4 ;  /* 0x000000040b067825 */ /* 0x002fe200078e0204 */
[----:B0-----:R-:W-:Y:S06]  /*1a80*/  @!P0 BRA `(.L_x_32) ;  /* 0x00000000000c8947 */ /* 0x001fec0003800000 */
[----:B------:R-:W-:Y:S01]  /*1a90*/  IMAD.MOV.U32 R3, RZ, RZ, R9 ;  /* 0x000000ffff037224 */ /* 0x000fe200078e0009 */
[----:B------:R-:W-:-:S07]  /*1aa0*/  MOV R14, 0x1ac0 ;  /* 0x00001ac0000e7802 */ /* 0x000fce0000000f00 */
[----:B------:R-:W-:Y:S05]  /*1ab0*/  CALL.REL.NOINC `($__internal_0_$__cuda_sm3x_div_rn_noftz_f32_slowpath) ;  /* 0x00000004007c7944 */ /* 0x000fea0003c00000 */
.L_x_32:
[----:B------:R-:W-:Y:S05]  /*1ac0*/  BSYNC.RECONVERGENT B1 ;  /* 0x0000000000017941 */ /* 0x000fea0003800200 */
.L_x_31:
[----:B------:R2:W-:Y:S01]  /*1ad0*/  STG.E desc[UR8][R6.64], R3 ;  /* 0x0000000306007986 */ /* 0x0005e2000c101908 */
[----:B------:R-:W-:Y:S01]  /*1ae0*/  VIADD R11, R11, 0x100 ;  /* 0x000001000b0b7836 */ /* 0x000fe20000000000 */
[----:B------:R-:W-:Y:S01]  /*1af0*/  IADD3 R10, PT, PT, R10, 0x400, RZ ;  /* 0x000004000a0a7810 */ /* 0x000fe20007ffe0ff */
[----:B------:R-:W-:Y:S06]  /*1b00*/  @P2 BRA `(.L_x_33) ;  /* 0xfffffffc00ac2947 */ /* 0x000fec000383ffff */
.L_x_30:
[----:B------:R-:W-:Y:S05]  /*1b10*/  BSYNC.RECONVERGENT B0 ;  /* 0x0000000000007941 */ /* 0x000fea0003800200 */
.L_x_29:
[----:B------:R-:W-:-:S13]  /*1b20*/  ISETP.GE.U32.AND P0, PT, R8, 0x300, PT ;  /* 0x000003000800780c */ /* 0x000fda0003f06070 */
[----:B------:R-:W-:Y:S05]  /*1b30*/  @!P0 EXIT ;  /* 0x000000000000894d */ /* 0x000fea0003800000 */
[----:B------:R-:W1:Y:S01]  /*1b40*/  S2UR UR5, SR_CgaCtaId ;  /* 0x00000000000579c3 */ /* 0x000e620000008800 */
[----:B------:R-:W3:Y:S01]  /*1b50*/  LDCU.64 UR6, c[0x0][0x380] ;  /* 0x00007000ff0677ac */ /* 0x000ee20008000a00 */
[----:B------:R-:W-:Y:S01]  /*1b60*/  UMOV UR4, 0x400 ;  /* 0x0000040000047882 */ /* 0x000fe20000000000 */
[----:B------:R-:W4:Y:S05]  /*1b70*/  LDCU UR11, c[0x0][0x38c] ;  /* 0x00007180ff0b77ac */ /* 0x000f2a0008000800 */
[----:B--2---:R-:W2:Y:S01]  /*1b80*/  LDC R7, c[0x0][0x38c] ;  /* 0x0000e300ff077b82 */ /* 0x004ea20000000800 */
[----:B------:R-:W-:Y:S02]  /*1b90*/  UIADD3 UR4, UPT, UPT, UR4, 0x10, URZ ;  /* 0x0000001004047890 */ /* 0x000fe4000fffe0ff */
[----:B---3--:R-:W-:-:S04]  /*1ba0*/  UIADD3 UR6, UP0, UPT, UR6, 0x800, URZ ;  /* 0x0000080006067890 */ /* 0x008fc8000ff1e0ff */
[----:B------:R-:W-:Y:S02]  /*1bb0*/  UIADD3.X UR7, UPT, UPT, URZ, UR7, URZ, UP0, !UPT ;  /* 0x00000007ff077290 */ /* 0x000fe400087fe4ff */
[----:B-1----:R-:W-:-:S06]  /*1bc0*/  ULEA UR4, UR5, UR4, 0x18 ;  /* 0x0000000405047291 */ /* 0x002fcc000f8ec0ff */
[----:B------:R-:W-:Y:S01]  /*1bd0*/  LEA R6, R2, UR4, 0x2 ;  /* 0x0000000402067c11 */ /* 0x000fe2000f8e10ff */
[----:B--2---:R-:W-:-:S04]  /*1be0*/  IMAD R7, R7, UR10, R2 ;  /* 0x0000000a07077c24 */ /* 0x004fc8000f8e0202 */
[----:B----4-:R-:W-:-:S07]  /*1bf0*/  VIADD R6, R6, 0x800 ;  /* 0x0000080006067836 */ /* 0x010fce0000000000 */
.L_x_42:
[----:B------:R-:W1:Y:S01]  /*1c00*/  LDS R10, [R6+-0x800] ;  /* 0xfff80000060a7984 */ /* 0x000e620000000800 */
[----:B0-----:R-:W0:Y:S01]  /*1c10*/  MUFU.RCP R0, R9 ;  /* 0x0000000900007308 */ /* 0x001e220000001000 */
[----:B------:R-:W-:Y:S01]  /*1c20*/  MOV R5, UR7 ;  /* 0x0000000700057c02 */ /* 0x000fe20008000f00 */
[----:B------:R-:W-:Y:S01]  /*1c30*/  IMAD.U32 R4, RZ, RZ, UR6 ;  /* 0x00000006ff047e24 */ /* 0x000fe2000f8e00ff */
[----:B------:R-:W-:Y:S03]  /*1c40*/  BSSY.RECONVERGENT B0, `(.L_x_34) ;  /* 0x000000d000007945 */ /* 0x000fe60003800200 */
[----:B------:R-:W-:-:S04]  /*1c50*/  IMAD.WIDE R4, R7, 0x4, R4 ;  /* 0x0000000407047825 */ /* 0x000fc800078e0204 */
[----:B0-----:R-:W-:-:S04]  /*1c60*/  FFMA R3, -R9, R0, 1 ;  /* 0x3f80000009037423 */ /* 0x001fc80000000100 */
[----:B------:R-:W-:Y:S01]  /*1c70*/  FFMA R0, R0, R3, R0 ;  /* 0x0000000300007223 */ /* 0x000fe20000000000 */
[----:B-1----:R-:W0:Y:S03]  /*1c80*/  FCHK P0, R10, R9 ;  /* 0x000000090a007302 */ /* 0x002e260000000000 */
[----:B------:R-:W-:-:S04]  /*1c90*/  FFMA R3, R0, R10, RZ ;  /* 0x0000000a00037223 */ /* 0x000fc800000000ff */
[----:B------:R-:W-:-:S04]  /*1ca0*/  FFMA R8, -R9, R3, R10 ;  /* 0x0000000309087223 */ /* 0x000fc8000000010a */
[----:B------:R-:W-:Y:S01]  /*1cb0*/  FFMA R3, R0, R8, R3 ;  /* 0x0000000800037223 */ /* 0x000fe20000000003 */
[----:B0-----:R-:W-:Y:S06]  /*1cc0*/  @!P0 BRA `(.L_x_35) ;  /* 0x0000000000108947 */ /* 0x001fec0003800000 */
[----:B------:R-:W-:Y:S01]  /*1cd0*/  IMAD.MOV.U32 R0, RZ, RZ, R10 ;  /* 0x000000ffff007224 */ /* 0x000fe200078e000a */
[----:B------:R-:W-:Y:S01]  /*1ce0*/  MOV R14, 0x1d10 ;  /* 0x00001d10000e7802 */ /* 0x000fe20000000f00 */
[----:B------:R-:W-:-:S07]  /*1cf0*/  IMAD.MOV.U32 R3, RZ, RZ, R9 ;  /* 0x000000ffff037224 */ /* 0x000fce00078e0009 */
[----:B------:R-:W-:Y:S05]  /*1d00*/  CALL.REL.NOINC `($__internal_0_$__cuda_sm3x_div_rn_noftz_f32_slowpath) ;  /* 0x0000000000e87944 */ /* 0x000fea0003c00000 */
.L_x_35:
[----:B------:R-:W-:Y:S05]  /*1d10*/  BSYNC.RECONVERGENT B0 ;  /* 0x0000000000007941 */ /* 0x000fea0003800200 */
.L_x_34:
[----:B------:R-:W0:Y:S01]  /*1d20*/  LDS R10, [R6+-0x400] ;  /* 0xfffc0000060a7984 */ /* 0x000e220000000800 */
[----:B------:R-:W1:Y:S01]  /*1d30*/  MUFU.RCP R0, R9 ;  /* 0x0000000900007308 */ /* 0x000e620000001000 */
[----:B------:R-:W-:Y:S02]  /*1d40*/  BSSY.RECONVERGENT B0, `(.L_x_36) ;  /* 0x000000e000007945 */ /* 0x000fe40003800200 */
[----:B------:R2:W-:Y:S01]  /*1d50*/  STG.E desc[UR8][R4.64+-0x800], R3 ;  /* 0xfff8000304007986 */ /* 0x0005e2000c101908 */
[----:B-1----:R-:W-:-:S04]  /*1d60*/  FFMA R11, -R9, R0, 1 ;  /* 0x3f800000090b7423 */ /* 0x002fc80000000100 */
[----:B------:R-:W-:Y:S01]  /*1d70*/  FFMA R0, R0, R11, R0 ;  /* 0x0000000b00007223 */ /* 0x000fe20000000000 */
[----:B0-----:R-:W0:Y:S03]  /*1d80*/  FCHK P0, R10, R9 ;  /* 0x000000090a007302 */ /* 0x001e260000000000 */
[----:B------:R-:W-:-:S04]  /*1d90*/  FFMA R8, R0, R10, RZ ;  /* 0x0000000a00087223 */ /* 0x000fc800000000ff */
[----:B------:R-:W-:-:S04]  /*1da0*/  FFMA R11, -R9, R8, R10 ;  /* 0x00000008090b7223 */ /* 0x000fc8000000010a */
[----:B------:R-:W-:Y:S01]  /*1db0*/  FFMA R11, R0, R11, R8 ;  /* 0x0000000b000b7223 */ /* 0x000fe20000000008 */
[----:B0-2---:R-:W-:Y:S06]  /*1dc0*/  @!P0 BRA `(.L_x_37) ;  /* 0x0000000000148947 */ /* 0x005fec0003800000 */
[----:B------:R-:W-:Y:S01]  /*1dd0*/  MOV R0, R10 ;  /* 0x0000000a00007202 */ /* 0x000fe20000000f00 */
[----:B------:R-:W-:Y:S01]  /*1de0*/  IMAD.MOV.U32 R3, RZ, RZ, R9 ;  /* 0x000000ffff037224 */ /* 0x000fe200078e0009 */
[----:B------:R-:W-:-:S07]  /*1df0*/  MOV R14, 0x1e10 ;  /* 0x00001e10000e7802 */ /* 0x000fce0000000f00 */
[----:B------:R-:W-:Y:S05]  /*1e00*/  CALL.REL.NOINC `($__internal_0_$__cuda_sm3x_div_rn_noftz_f32_slowpath) ;  /* 0x0000000000a87944 */ /* 0x000fea0003c00000 */
[----:B------:R-:W-:-:S07]  /*1e10*/  IMAD.MOV.U32 R11, RZ, RZ, R3 ;  /* 0x000000ffff0b7224 */ /* 0x000fce00078e0003 */
.L_x_37:
[----:B------:R-:W-:Y:S05]  /*1e20*/  BSYNC.RECONVERGENT B0 ;  /* 0x0000000000007941 */ /* 0x000fea0003800200 */
.L_x_36:
[----:B------:R-:W0:Y:S01]  /*1e30*/  LDS R10, [R6] ;  /* 0x00000000060a7984 */ /* 0x000e220000000800 */
        /* <DEDUP_REMOVED lines=14> */
.L_x_39:
[----:B------:R-:W-:Y:S05]  /*1f20*/  BSYNC.RECONVERGENT B0 ;  /* 0x0000000000007941 */ /* 0x000fea0003800200 */
.L_x_38:
[----:B------:R-:W0:Y:S01]  /*1f30*/  LDS R10, [R6+0x400] ;  /* 0x00040000060a7984 */ /* 0x000e220000000800 */
        /* <DEDUP_REMOVED lines=10> */
[----:B------:R-:W-:Y:S01]  /*1fe0*/  IMAD.MOV.U32 R0, RZ, RZ, R10 ;  /* 0x000000ffff007224 */ /* 0x000fe200078e000a */
[----:B------:R-:W-:Y:S02]  /*1ff0*/  MOV R3, R9 ;  /* 0x0000000900037202 */ /* 0x000fe40000000f00 */
[----:B------:R-:W-:-:S07]  /*2000*/  MOV R14, 0x2020 ;  /* 0x00002020000e7802 */ /* 0x000fce0000000f00 */
[----:B------:R-:W-:Y:S05]  /*2010*/  CALL.REL.NOINC `($__internal_0_$__cuda_sm3x_div_rn_noftz_f32_slowpath) ;  /* 0x0000000000247944 */ /* 0x000fea0003c00000 */
[----:B------:R-:W-:-:S07]  /*2020*/  IMAD.MOV.U32 R11, RZ, RZ, R3 ;  /* 0x000000ffff0b7224 */ /* 0x000fce00078e0003 */
.L_x_41:
[----:B------:R-:W-:Y:S05]  /*2030*/  BSYNC.RECONVERGENT B0 ;  /* 0x0000000000007941 */ /* 0x000fea0003800200 */
.L_x_40:
[----:B------:R1:W-:Y:S01]  /*2040*/  STG.E desc[UR8][R4.64+0x400], R11 ;  /* 0x0004000b04007986 */ /* 0x0003e2000c101908 */
[----:B------:R-:W-:Y:S01]  /*2050*/  VIADD R2, R2, 0x400 ;  /* 0x0000040002027836 */ /* 0x000fe20000000000 */
[----:B------:R-:W-:Y:S01]  /*2060*/  IADD3 R6, PT, PT, R6, 0x1000, RZ ;  /* 0x0000100006067810 */ /* 0x000fe20007ffe0ff */
[----:B------:R-:W-:-:S03]  /*2070*/  VIADD R7, R7, 0x400 ;  /* 0x0000040007077836 */ /* 0x000fc60000000000 */
[----:B------:R-:W-:-:S13]  /*2080*/  ISETP.GE.AND P0, PT, R2, UR11, PT ;  /* 0x0000000b02007c0c */ /* 0x000fda000bf06270 */
[----:B-1----:R-:W-:Y:S05]  /*2090*/  @!P0 BRA `(.L_x_42) ;  /* 0xfffffff800d88947 */ /* 0x002fea000383ffff */
[----:B------:R-:W-:Y:S05]  /*20a0*/  EXIT ;  /* 0x000000000000794d */ /* 0x000fea0003800000 */
        .weak           $__internal_0_$__cuda_sm3x_div_rn_noftz_f32_slowpath
        .type           $__internal_0_$__cuda_sm3x_div_rn_noftz_f32_slowpath,@function
        .size           $__internal_0_$__cuda_sm3x_div_rn_noftz_f32_slowpath,(.L_x_55 - $__internal_0_$__cuda_sm3x_div_rn_noftz_f32_slowpath)
$__internal_0_$__cuda_sm3x_div_rn_noftz_f32_slowpath:
[----:B------:R-:W-:Y:S01]  /*20b0*/  SHF.R.U32.HI R13, RZ, 0x17, R3 ;  /* 0x00000017ff0d7819 */ /* 0x000fe20000011603 */
[----:B------:R-:W-:Y:S01]  /*20c0*/  BSSY.RECONVERGENT B2, `(.L_x_43) ;  /* 0x0000062000027945 */ /* 0x000fe20003800200 */
[----:B------:R-:W-:Y:S02]  /*20d0*/  SHF.R.U32.HI R15, RZ, 0x17, R0 ;  /* 0x00000017ff0f7819 */ /* 0x000fe40000011600 */
[----:B------:R-:W-:Y:S02]  /*20e0*/  LOP3.LUT R13, R13, 0xff, RZ, 0xc0, !PT ;  /* 0x000000ff0d0d7812 */ /* 0x000fe400078ec0ff */
[----:B------:R-:W-:-:S03]  /*20f0*/  LOP3.LUT R18, R15, 0xff, RZ, 0xc0, !PT ;  /* 0x000000ff0f127812 */ /* 0x000fc600078ec0ff */
[----:B------:R-:W-:Y:S01]  /*2100*/  VIADD R17, R13, 0xffffffff ;  /* 0xffffffff0d117836 */ /* 0x000fe20000000000 */
[----:B------:R-:W-:-:S04]  /*2110*/  IADD3 R16, PT, PT, R18, -0x1, RZ ;  /* 0xffffffff12107810 */ /* 0x000fc80007ffe0ff */
[----:B------:R-:W-:-:S04]  /*2120*/  ISETP.GT.U32.AND P0, PT, R17, 0xfd, PT ;  /* 0x000000fd1100780c */ /* 0x000fc80003f04070 */
[----:B------:R-:W-:-:S13]  /*2130*/  ISETP.GT.U32.OR P0, PT, R16, 0xfd, P0 ;  /* 0x000000fd1000780c */ /* 0x000fda0000704470 */
[----:B------:R-:W-:Y:S01]  /*2140*/  @!P0 IMAD.MOV.U32 R15, RZ, RZ, RZ ;  /* 0x000000ffff0f8224 */ /* 0x000fe200078e00ff */
[----:B------:R-:W-:Y:S06]  /*2150*/  @!P0 BRA `(.L_x_44) ;  /* 0x00000000005c8947 */ /* 0x000fec0003800000 */
[----:B------:R-:W-:Y:S02]  /*2160*/  FSETP.GTU.FTZ.AND P0, PT, |R0|, +INF , PT ;  /* 0x7f8000000000780b */ /* 0x000fe40003f1c200 */
[----:B------:R-:W-:-:S04]  /*2170*/  FSETP.GTU.FTZ.AND P1, PT, |R3|, +INF , PT ;  /* 0x7f8000000300780b */ /* 0x000fc80003f3c200 */
[----:B------:R-:W-:-:S13]  /*2180*/  PLOP3.LUT P0, PT, P0, P1, PT, 0xf8, 0x8f ;  /* 0x00000000008f781c */ /* 0x000fda0000703f70 */
[----:B------:R-:W-:Y:S05]  /*2190*/  @P0 BRA `(.L_x_45) ;  /* 0x00000004004c0947 */ /* 0x000fea0003800000 */
[----:B------:R-:W-:-:S13]  /*21a0*/  LOP3.LUT P0, RZ, R3, 0x7fffffff, R0, 0xc8, !PT ;  /* 0x7fffffff03ff7812 */ /* 0x000fda000780c800 */
[----:B------:R-:W-:Y:S05]  /*21b0*/  @!P0 BRA `(.L_x_46) ;  /* 0x00000004003c8947 */ /* 0x000fea0003800000 */
[C---:B------:R-:W-:Y:S02]  /*21c0*/  FSETP.NEU.FTZ.AND P3, PT, |R0|.reuse, +INF , PT ;  /* 0x7f8000000000780b */ /* 0x040fe40003f7d200 */
[----:B------:R-:W-:Y:S02]  /*21d0*/  FSETP.NEU.FTZ.AND P1, PT, |R3|, +INF , PT ;  /* 0x7f8000000300780b */ /* 0x000fe40003f3d200 */
[----:B------:R-:W-:-:S11]  /*21e0*/  FSETP.NEU.FTZ.AND P0, PT, |R0|, +INF , PT ;  /* 0x7f8000000000780b */ /* 0x000fd60003f1d200 */
[----:B------:R-:W-:Y:S05]  /*21f0*/  @!P1 BRA !P3, `(.L_x_46) ;  /* 0x00000004002c9947 */ /* 0x000fea0005800000 */
[----:B------:R-:W-:-:S04]  /*2200*/  LOP3.LUT P3, RZ, R0, 0x7fffffff, RZ, 0xc0, !PT ;  /* 0x7fffffff00ff7812 */ /* 0x000fc8000786c0ff */
[----:B------:R-:W-:-:S13]  /*2210*/  PLOP3.LUT P1, PT, P1, P3, PT, 0x2f, 0xf2 ;  /* 0x0000000000f2781c */ /* 0x000fda0000f26577 */
[----:B------:R-:W-:Y:S05]  /*2220*/  @P1 BRA `(.L_x_47) ;  /* 0x0000000400181947 */ /* 0x000fea0003800000 */
[----:B------:R-:W-:-:S04]  /*2230*/  LOP3.LUT P1, RZ, R3, 0x7fffffff, RZ, 0xc0, !PT ;  /* 0x7fffffff03ff7812 */ /* 0x000fc8000782c0ff */
[----:B------:R-:W-:-:S13]  /*2240*/  PLOP3.LUT P0, PT, P0, P1, PT, 0x2f, 0xf2 ;  /* 0x0000000000f2781c */ /* 0x000fda0000702577 */
[----:B------:R-:W-:Y:S05]  /*2250*/  @P0 BRA `(.L_x_48) ;  /* 0x0000000400000947 */ /* 0x000fea0003800000 */
[----:B------:R-:W-:Y:S02]  /*2260*/  ISETP.GE.AND P0, PT, R16, RZ, PT ;  /* 0x000000ff1000720c */ /* 0x000fe40003f06270 */
[----:B------:R-:W-:-:S11]  /*2270*/  ISETP.GE.AND P1, PT, R17, RZ, PT ;  /* 0x000000ff1100720c */ /* 0x000fd60003f26270 */
[----:B------:R-:W-:Y:S01]  /*2280*/  @P0 IMAD.MOV.U32 R15, RZ, RZ, RZ ;  /* 0x000000ffff0f0224 */ /* 0x000fe200078e00ff */
[----:B------:R-:W-:Y:S01]  /*2290*/  @!P0 MOV R15, 0xffffffc0 ;  /* 0xffffffc0000f8802 */ /* 0x000fe20000000f00 */
[----:B------:R-:W-:Y:S01]  /*22a0*/  @!P0 FFMA R0, R0, 1.84467440737095516160e+19, RZ ;  /* 0x5f80000000008823 */ /* 0x000fe200000000ff */
[----:B------:R-:W-:-:S03]  /*22b0*/  @!P1 FFMA R3, R3, 1.84467440737095516160e+19, RZ ;  /* 0x5f80000003039823 */ /* 0x000fc600000000ff */
[----:B------:R-:W-:-:S07]  /*22c0*/  @!P1 VIADD R15, R15, 0x40 ;  /* 0x000000400f0f9836 */ /* 0x000fce0000000000 */
.L_x_44:
[----:B------:R-:W-:Y:S01]  /*22d0*/  LEA R16, R13, 0xc0800000, 0x17 ;  /* 0xc08000000d107811 */ /* 0x000fe200078eb8ff */
[----:B------:R-:W-:Y:S01]  /*22e0*/  BSSY.RECONVERGENT B3, `(.L_x_49) ;  /* 0x0000036000037945 */ /* 0x000fe20003800200 */
[----:B------:R-:W-:-:S03]  /*22f0*/  IADD3 R18, PT, PT, R18, -0x7f, RZ ;  /* 0xffffff8112127810 */ /* 0x000fc60007ffe0ff */
[----:B------:R-:W-:Y:S02]  /*2300*/  IMAD.IADD R19, R3, 0x1, -R16 ;  /* 0x0000000103137824 */ /* 0x000fe400078e0a10 */
[C---:B------:R-:W-:Y:S01]  /*2310*/  IMAD R0, R18.reuse, -0x800000, R0 ;  /* 0xff80000012007824 */ /* 0x040fe200078e0200 */
[----:B------:R-:W-:Y:S01]  /*2320*/  IADD3 R18, PT, PT, R18, 0x7f, -R13 ;  /* 0x0000007f12127810 */ /* 0x000fe20007ffe80d */
[----:B------:R-:W0:Y:S01]  /*2330*/  MUFU.RCP R3, R19 ;  /* 0x0000001300037308 */ /* 0x000e220000001000 */
[----:B------:R-:W-:-:S03]  /*2340*/  FADD.FTZ R17, -R19, -RZ ;  /* 0x800000ff13117221 */ /* 0x000fc60000010100 */
[----:B------:R-:W-:Y:S02]  /*2350*/  IMAD.IADD R18, R18, 0x1, R15 ;  /* 0x0000000112127824 */ /* 0x000fe400078e020f */
[----:B0-----:R-:W-:-:S04]  /*2360*/  FFMA R16, R3, R17, 1 ;  /* 0x3f80000003107423 */ /* 0x001fc80000000011 */
[----:B------:R-:W-:-:S04]  /*2370*/  FFMA R3, R3, R16, R3 ;  /* 0x0000001003037223 */ /* 0x000fc80000000003 */
[----:B------:R-:W-:-:S04]  /*2380*/  FFMA R16, R0, R3, RZ ;  /* 0x0000000300107223 */ /* 0x000fc800000000ff */
[----:B------:R-:W-:-:S04]  /*2390*/  FFMA R20, R17, R16, R0 ;  /* 0x0000001011147223 */ /* 0x000fc80000000000 */
[----:B------:R-:W-:-:S04]  /*23a0*/  FFMA R16, R3, R20, R16 ;  /* 0x0000001403107223 */ /* 0x000fc80000000010 */
[----:B------:R-:W-:-:S04]  /*23b0*/  FFMA R17, R17, R16, R0 ;  /* 0x0000001011117223 */ /* 0x000fc80000000000 */
[----:B------:R-:W-:-:S05]  /*23c0*/  FFMA R0, R3, R17, R16 ;  /* 0x0000001103007223 */ /* 0x000fca0000000010 */
[----:B------:R-:W-:-:S04]  /*23d0*/  SHF.R.U32.HI R13, RZ, 0x17, R0 ;  /* 0x00000017ff0d7819 */ /* 0x000fc80000011600 */
[----:B------:R-:W-:-:S05]  /*23e0*/  LOP3.LUT R13, R13, 0xff, RZ, 0xc0, !PT ;  /* 0x000000ff0d0d7812 */ /* 0x000fca00078ec0ff */
[----:B------:R-:W-:-:S05]  /*23f0*/  IMAD.IADD R19, R13, 0x1, R18 ;  /* 0x000000010d137824 */ /* 0x000fca00078e0212 */
[----:B------:R-:W-:-:S04]  /*2400*/  IADD3 R13, PT, PT, R19, -0x1, RZ ;  /* 0xffffffff130d7810 */ /* 0x000fc80007ffe0ff */
[----:B------:R-:W-:-:S13]  /*2410*/  ISETP.GE.U32.AND P0, PT, R13, 0xfe, PT ;  /* 0x000000fe0d00780c */ /* 0x000fda0003f06070 */
[----:B------:R-:W-:Y:S05]  /*2420*/  @!P0 BRA `(.L_x_50) ;  /* 0x0000000000808947 */ /* 0x000fea0003800000 */
[----:B------:R-:W-:-:S13]  /*2430*/  ISETP.GT.AND P0, PT, R19, 0xfe, PT ;  /* 0x000000fe1300780c */ /* 0x000fda0003f04270 */
[----:B------:R-:W-:Y:S05]  /*2440*/  @P0 BRA `(.L_x_51) ;  /* 0x00000000006c0947 */ /* 0x000fea0003800000 */
[----:B------:R-:W-:-:S13]  /*2450*/  ISETP.GE.AND P0, PT, R19, 0x1, PT ;  /* 0x000000011300780c */ /* 0x000fda0003f06270 */
[----:B------:R-:W-:Y:S05]  /*2460*/  @P0 BRA `(.L_x_52) ;  /* 0x0000000000740947 */ /* 0x000fea0003800000 */
[----:B------:R-:W-:Y:S02]  /*2470*/  ISETP.GE.AND P0, PT, R19, -0x18, PT ;  /* 0xffffffe81300780c */ /* 0x000fe40003f06270 */
[----:B------:R-:W-:-:S11]  /*2480*/  LOP3.LUT R0, R0, 0x80000000, RZ, 0xc0, !PT ;  /* 0x8000000000007812 */ /* 0x000fd600078ec0ff */
[----:B------:R-:W-:Y:S05]  /*2490*/  @!P0 BRA `(.L_x_52) ;  /* 0x0000000000688947 */ /* 0x000fea0003800000 */
[-CC-:B------:R-:W-:Y:S01]  /*24a0*/  FFMA.RZ R13, R3, R17.reuse, R16.reuse ;  /* 0x00000011030d7223 */ /* 0x180fe2000000c010 */
[C---:B------:R-:W-:Y:S01]  /*24b0*/  VIADD R18, R19.reuse, 0x20 ;  /* 0x0000002013127836 */ /* 0x040fe20000000000 */
[C---:B------:R-:W-:Y:S02]  /*24c0*/  ISETP.NE.AND P3, PT, R19.reuse, RZ, PT ;  /* 0x000000ff1300720c */ /* 0x040fe40003f65270 */
[----:B------:R-:W-:Y:S02]  /*24d0*/  ISETP.NE.AND P1, PT, R19, RZ, PT ;  /* 0x000000ff1300720c */ /* 0x000fe40003f25270 */
[----:B------:R-:W-:Y:S01]  /*24e0*/  LOP3.LUT R15, R13, 0x7fffff, RZ, 0xc0, !PT ;  /* 0x007fffff0d0f7812 */ /* 0x000fe200078ec0ff */
[CCC-:B------:R-:W-:Y:S01]  /*24f0*/  FFMA.RP R13, R3.reuse, R17.reuse, R16.reuse ;  /* 0x00000011030d7223 */ /* 0x1c0fe20000008010 */
[----:B------:R-:W-:Y:S01]  /*2500*/  FFMA.RM R16, R3, R17, R16 ;  /* 0x0000001103107223 */ /* 0x000fe20000004010 */
[----:B------:R-:W-:Y:S01]  /*2510*/  IMAD.MOV R3, RZ, RZ, -R19 ;  /* 0x000000ffff037224 */ /* 0x000fe200078e0a13 */
[----:B------:R-:W-:-:S03]  /*2520*/  LOP3.LUT R15, R15, 0x800000, RZ, 0xfc, !PT ;  /* 0x008000000f0f7812 */ /* 0x000fc600078efcff */
[----:B------:R-:W-:Y:S02]  /*2530*/  FSETP.NEU.FTZ.AND P0, PT, R13, R16, PT ;  /* 0x000000100d00720b */ /* 0x000fe40003f1d000 */
[----:B------:R-:W-:Y:S02]  /*2540*/  SHF.L.U32 R18, R15, R18, RZ ;  /* 0x000000120f127219 */ /* 0x000fe400000006ff */
[----:B------:R-:W-:Y:S02]  /*2550*/  SEL R16, R3, RZ, P3 ;  /* 0x000000ff03107207 */ /* 0x000fe40001800000 */
[----:B------:R-:W-:Y:S02]  /*2560*/  ISETP.NE.AND P1, PT, R18, RZ, P1 ;  /* 0x000000ff1200720c */ /* 0x000fe40000f25270 */
[----:B------:R-:W-:Y:S02]  /*2570*/  SHF.R.U32.HI R16, RZ, R16, R15 ;  /* 0x00000010ff107219 */ /* 0x000fe4000001160f */
[----:B------:R-:W-:-:S02]  /*2580*/  PLOP3.LUT P0, PT, P0, P1, PT, 0xf8, 0x8f ;  /* 0x00000000008f781c */ /* 0x000fc40000703f70 */
[----:B------:R-:W-:Y:S02]  /*2590*/  SHF.R.U32.HI R18, RZ, 0x1, R16 ;  /* 0x00000001ff127819 */ /* 0x000fe40000011610 */
[----:B------:R-:W-:-:S04]  /*25a0*/  SEL R3, RZ, 0x1, !P0 ;  /* 0x00000001ff037807 */ /* 0x000fc80004000000 */
[----:B------:R-:W-:-:S04]  /*25b0*/  LOP3.LUT R3, R3, 0x1, R18, 0xf8, !PT ;  /* 0x0000000103037812 */ /* 0x000fc800078ef812 */
[----:B------:R-:W-:-:S04]  /*25c0*/  LOP3.LUT R3, R3, R16, RZ, 0xc0, !PT ;  /* 0x0000001003037212 */ /* 0x000fc800078ec0ff */
[----:B------:R-:W-:-:S04]  /*25d0*/  IADD3 R3, PT, PT, R18, R3, RZ ;  /* 0x0000000312037210 */ /* 0x000fc80007ffe0ff */
[----:B------:R-:W-:Y:S01]  /*25e0*/  LOP3.LUT R0, R3, R0, RZ, 0xfc, !PT ;  /* 0x0000000003007212 */ /* 0x000fe200078efcff */
[----:B------:R-:W-:Y:S06]  /*25f0*/  BRA `(.L_x_52) ;  /* 0x0000000000107947 */ /* 0x000fec0003800000 */
.L_x_51:
[----:B------:R-:W-:-:S04]  /*2600*/  LOP3.LUT R0, R0, 0x80000000, RZ, 0xc0, !PT ;  /* 0x8000000000007812 */ /* 0x000fc800078ec0ff */
[----:B------:R-:W-:Y:S01]  /*2610*/  LOP3.LUT R0, R0, 0x7f800000, RZ, 0xfc, !PT ;  /* 0x7f80000000007812 */ /* 0x000fe200078efcff */
[----:B------:R-:W-:Y:S06]  /*2620*/  BRA `(.L_x_52) ;  /* 0x0000000000047947 */ /* 0x000fec0003800000 */
.L_x_50:
[----:B------:R-:W-:-:S07]  /*2630*/  IMAD R0, R18, 0x800000, R0 ;  /* 0x0080000012007824 */ /* 0x000fce00078e0200 */
.L_x_52:
[----:B------:R-:W-:Y:S05]  /*2640*/  BSYNC.RECONVERGENT B3 ;  /* 0x0000000000037941 */ /* 0x000fea0003800200 */
.L_x_49:
[----:B------:R-:W-:Y:S05]  /*2650*/  BRA `(.L_x_53) ;  /* 0x0000000000207947 */ /* 0x000fea0003800000 */
.L_x_48:
[----:B------:R-:W-:-:S04]  /*2660*/  LOP3.LUT R0, R3, 0x80000000, R0, 0x48, !PT ;  /* 0x8000000003007812 */ /* 0x000fc800078e4800 */
[----:B------:R-:W-:Y:S01]  /*2670*/  LOP3.LUT R0, R0, 0x7f800000, RZ, 0xfc, !PT ;  /* 0x7f80000000007812 */ /* 0x000fe200078efcff */
[----:B------:R-:W-:Y:S06]  /*2680*/  BRA `(.L_x_53) ;  /* 0x0000000000147947 */ /* 0x000fec0003800000 */
.L_x_47:
[----:B------:R-:W-:Y:S01]  /*2690*/  LOP3.LUT R0, R3, 0x80000000, R0, 0x48, !PT ;  /* 0x8000000003007812 */ /* 0x000fe200078e4800 */
[----:B------:R-:W-:Y:S06]  /*26a0*/  BRA `(.L_x_53) ;  /* 0x00000000000c7947 */ /* 0x000fec0003800000 */
.L_x_46:
[----:B------:R-:W0:Y:S01]  /*26b0*/  MUFU.RSQ R0, -QNAN ;  /* 0xffc0000000007908 */ /* 0x000e220000001400 */
[----:B------:R-:W-:Y:S05]  /*26c0*/  BRA `(.L_x_53) ;  /* 0x0000000000047947 */ /* 0x000fea0003800000 */
.L_x_45:
[----:B------:R-:W-:-:S07]  /*26d0*/  FADD.FTZ R0, R0, R3 ;  /* 0x0000000300007221 */ /* 0x000fce0000010000 */
.L_x_53:
[----:B------:R-:W-:Y:S05]  /*26e0*/  BSYNC.RECONVERGENT B2 ;  /* 0x0000000000027941 */ /* 0x000fea0003800200 */
.L_x_43:
[----:B------:R-:W-:Y:S02]  /*26f0*/  HFMA2 R15, -RZ, RZ, 0, 0 ;  /* 0x00000000ff0f7431 */ /* 0x000fe400000001ff */
[----:B0-----:R-:W-:Y:S02]  /*2700*/  IMAD.MOV.U32 R3, RZ, RZ, R0 ;  /* 0x000000ffff037224 */ /* 0x001fe400078e0000 */
[----:B------:R-:W-:Y:S05]  /*2710*/  RET.REL.NODEC R14 `(_Z13softmax_tiledPfii) ;  /* 0xffffffd80e387950 */ /* 0x000fea0003c3ffff */
.L_x_54:
[----:B------:R-:W-:-:S00]  /*2720*/  BRA `(.L_x_54) ;  /* 0xfffffffc00fc7947 */ /* 0x000fc0000383ffff */
[----:B------:R-:W-:-:S00]  /*2730*/  NOP ;  /* 0x0000000000007918 */ /* 0x000fc00000000000 */
        /* <DEDUP_REMOVED lines=12> */
.L_x_55:


//--------------------- .nv.shared._Z13softmax_tiledPfii --------------------------
	.section	.nv.shared._Z13softmax_tiledPfii,"aw",@nobits
	.sectionflags	@""
	.align	16
.nv.shared._Z13softmax_tiledPfii:
	.zero		1040


//--------------------- .nv.shared.reserved.0     --------------------------
	.section	.nv.shared.reserved.0,"aw",@nobits
	.weak		__nv_reservedSMEM_offset_0_alias
	.size		__nv_reservedSMEM_offset_0_alias, 0, 64
	.other		__nv_reservedSMEM_offset_0_alias,@"STO_CUDA_RESERVED_SHARED STV_DEFAULT"
__nv_reservedSMEM_offset_0_alias:
	.zero		0
	.zero		64


//--------------------- .nv.constant0._Z13softmax_tiledPfii --------------------------
	.section	.nv.constant0._Z13softmax_tiledPfii,"a",@progbits
	.sectionflags	@""
	.align	4
.nv.constant0._Z13softmax_tiledPfii:
	.zero		912


//--------------------- SYMBOLS --------------------------

	.type		.nv.reservedSmem.offset0,@object
	.size		.nv.reservedSmem.offset0,0x4
	.type		.nv.reservedSmem.cap,@object
	.size		.nv.reservedSmem.cap,0x4
